//
// Generated by NVIDIA NVVM Compiler
//
// Compiler Build ID: CL-36424714
// Cuda compilation tools, release 13.0, V13.0.88
// Based on NVVM 20.0.0
//

.version 9.0
.target sm_100
.address_size 64

	// .globl	_Z15meanshiftKernelPdS_i
.extern .func  (.param .b32 func_retval0) vprintf
(
	.param .b64 vprintf_param_0,
	.param .b64 vprintf_param_1
)
;
.func  (.param .b64 func_retval0) __internal_accurate_pow
(
	.param .b64 __internal_accurate_pow_param_0
)
;
.global .align 1 .b8 $str[29] = {73, 116, 101, 114, 97, 116, 105, 111, 110, 32, 37, 100, 32, 32, 101, 114, 114, 111, 114, 32, 61, 32, 37, 46, 57, 102, 32, 10};

.visible .entry _Z15meanshiftKernelPdS_i(
	.param .u64 .ptr .align 1 _Z15meanshiftKernelPdS_i_param_0,
	.param .u64 .ptr .align 1 _Z15meanshiftKernelPdS_i_param_1,
	.param .u32 _Z15meanshiftKernelPdS_i_param_2
)
{
	.local .align 16 .b8 	__local_depot0[16];
	.reg .b64 	%SP;
	.reg .b64 	%SPL;
	.reg .pred 	%p<64>;
	.reg .b32 	%r<88>;
	.reg .b32 	%f<3>;
	.reg .b64 	%rd<21>;
	.reg .b64 	%fd<141>;

	mov.u64 	%SPL, __local_depot0;
	cvta.local.u64 	%SP, %SPL;
	ld.param.u64 	%rd7, [_Z15meanshiftKernelPdS_i_param_1];
	ld.param.u32 	%r18, [_Z15meanshiftKernelPdS_i_param_2];
	add.u64 	%rd8, %SP, 0;
	add.u64 	%rd1, %SPL, 0;
	mov.u32 	%r19, %ntid.x;
	mov.u32 	%r20, %ctaid.x;
	mov.u32 	%r21, %tid.x;
	mad.lo.s32 	%r1, %r19, %r20, %r21;
	setp.ge.s32 	%p2, %r1, %r18;
	@%p2 bra 	$L__BB0_38;
	ld.param.u32 	%r83, [_Z15meanshiftKernelPdS_i_param_2];
	cvta.to.global.u64 	%rd9, %rd7;
	shl.b32 	%r22, %r1, 1;
	mul.wide.s32 	%rd10, %r22, 8;
	add.s64 	%rd2, %rd9, %rd10;
	setp.gt.s32 	%p3, %r83, 0;
	mov.f64 	%fd55, 0d4000000000000000;
	{
	.reg .b32 %temp; 
	mov.b64 	{%temp, %r2}, %fd55;
	}
	and.b32  	%r3, %r2, 2146435072;
	setp.eq.s32 	%p4, %r3, 1062207488;
	setp.lt.s32 	%p5, %r2, 0;
	selp.b32 	%r4, 0, 2146435072, %p5;
	and.b32  	%r23, %r2, 2147483647;
	setp.ne.s32 	%p6, %r23, 1071644672;
	and.pred  	%p1, %p4, %p6;
	or.b32  	%r5, %r4, -2147483648;
	@%p3 bra 	$L__BB0_6;
	setp.eq.s32 	%p7, %r3, 1062207488;
	mov.f64 	%fd56, 0d7FF8000000000000;
	{
	.reg .b32 %temp; 
	mov.b64 	{%temp, %r26}, %fd56;
	}
	{ // callseq 0, 0
	.param .b64 param0;
	st.param.f64 	[param0], 0d7FF8000000000000;
	.param .b64 retval0;
	call.uni (retval0), 
	__internal_accurate_pow, 
	(
	param0
	);
	ld.param.f64 	%fd57, [retval0];
	} // callseq 0
	setp.lt.s32 	%p8, %r26, 0;
	neg.f64 	%fd59, %fd57;
	selp.f64 	%fd60, %fd59, %fd57, %p7;
	selp.f64 	%fd1, %fd60, %fd57, %p8;
	and.b32  	%r6, %r26, 2146435072;
	mov.f64 	%fd61, 0d4000000000000000;
	add.rn.f64 	%fd2, %fd56, %fd61;
	mov.b32 	%r87, 0;
	mov.u64 	%rd11, $str;
$L__BB0_3:
	setp.eq.s32 	%p9, %r6, 2146435072;
	setp.ne.s32 	%p10, %r1, 0;
	selp.f64 	%fd62, %fd2, %fd1, %p9;
	add.f64 	%fd63, %fd62, 0d0000000000000000;
	add.f64 	%fd64, %fd63, %fd62;
	sqrt.rn.f64 	%fd52, %fd64;
	add.s32 	%r17, %r87, 1;
	@%p10 bra 	$L__BB0_5;
	st.local.u32 	[%rd1], %r17;
	st.local.f64 	[%rd1+8], %fd52;
	cvta.global.u64 	%rd12, %rd11;
	{ // callseq 1, 0
	.param .b64 param0;
	st.param.b64 	[param0], %rd12;
	.param .b64 param1;
	st.param.b64 	[param1], %rd8;
	.param .b32 retval0;
	call.uni (retval0), 
	vprintf, 
	(
	param0, 
	param1
	);
	ld.param.b32 	%r27, [retval0];
	} // callseq 1
$L__BB0_5:
	setp.gt.f64 	%p11, %fd52, 0d3E7AD7F29ABCAF48;
	setp.lt.u32 	%p12, %r87, 29;
	and.pred  	%p13, %p11, %p12;
	mov.f64 	%fd139, 0d7FF8000000000000;
	mov.u32 	%r87, %r17;
	mov.f64 	%fd127, %fd139;
	@%p13 bra 	$L__BB0_3;
	bra.uni 	$L__BB0_37;
$L__BB0_6:
	ld.global.f64 	%fd139, [%rd2+8];
	ld.global.f64 	%fd127, [%rd2];
	mov.b32 	%r85, 0;
	mov.u64 	%rd17, $str;
$L__BB0_7:
	mov.u32 	%r7, %r85;
	mov.f64 	%fd6, %fd127;
	mov.f64 	%fd5, %fd139;
	ld.param.u32 	%r84, [_Z15meanshiftKernelPdS_i_param_2];
	ld.param.u64 	%rd19, [_Z15meanshiftKernelPdS_i_param_0];
	cvta.to.global.u64 	%rd14, %rd19;
	add.s64 	%rd20, %rd14, 8;
	neg.s32 	%r86, %r84;
	mov.f64 	%fd134, 0d0000000000000000;
	mov.f64 	%fd135, %fd134;
	mov.f64 	%fd136, %fd134;
$L__BB0_8:
	setp.lt.s32 	%p14, %r2, 0;
	setp.eq.s32 	%p15, %r3, 1062207488;
	ld.global.f64 	%fd10, [%rd20+-8];
	sub.f64 	%fd11, %fd6, %fd10;
	{
	.reg .b32 %temp; 
	mov.b64 	{%temp, %r10}, %fd11;
	}
	abs.f64 	%fd12, %fd11;
	{ // callseq 2, 0
	.param .b64 param0;
	st.param.f64 	[param0], %fd12;
	.param .b64 retval0;
	call.uni (retval0), 
	__internal_accurate_pow, 
	(
	param0
	);
	ld.param.f64 	%fd67, [retval0];
	} // callseq 2
	setp.lt.s32 	%p17, %r10, 0;
	neg.f64 	%fd69, %fd67;
	selp.f64 	%fd70, %fd69, %fd67, %p15;
	selp.f64 	%fd71, %fd70, %fd67, %p17;
	setp.eq.f64 	%p18, %fd11, 0d0000000000000000;
	selp.b32 	%r30, %r10, 0, %p15;
	or.b32  	%r31, %r30, 2146435072;
	selp.b32 	%r32, %r31, %r30, %p14;
	mov.b32 	%r33, 0;
	mov.b64 	%fd72, {%r33, %r32};
	selp.f64 	%fd131, %fd72, %fd71, %p18;
	add.f64 	%fd73, %fd11, 0d4000000000000000;
	{
	.reg .b32 %temp; 
	mov.b64 	{%temp, %r34}, %fd73;
	}
	and.b32  	%r35, %r34, 2146435072;
	setp.ne.s32 	%p19, %r35, 2146435072;
	@%p19 bra 	$L__BB0_13;
	setp.nan.f64 	%p20, %fd11, %fd11;
	@%p20 bra 	$L__BB0_12;
	setp.neu.f64 	%p21, %fd12, 0d7FF0000000000000;
	@%p21 bra 	$L__BB0_13;
	selp.b32 	%r36, %r5, %r4, %p1;
	selp.b32 	%r37, %r36, %r4, %p17;
	mov.b32 	%r38, 0;
	mov.b64 	%fd131, {%r38, %r37};
	bra.uni 	$L__BB0_13;
$L__BB0_12:
	mov.f64 	%fd74, 0d4000000000000000;
	add.rn.f64 	%fd131, %fd11, %fd74;
$L__BB0_13:
	setp.eq.f64 	%p26, %fd11, 0d3FF0000000000000;
	add.f64 	%fd75, %fd131, 0d0000000000000000;
	selp.f64 	%fd17, 0d3FF0000000000000, %fd75, %p26;
	ld.global.f64 	%fd18, [%rd20];
	sub.f64 	%fd19, %fd5, %fd18;
	{
	.reg .b32 %temp; 
	mov.b64 	{%temp, %r11}, %fd19;
	}
	abs.f64 	%fd20, %fd19;
	{ // callseq 3, 0
	.param .b64 param0;
	st.param.f64 	[param0], %fd20;
	.param .b64 retval0;
	call.uni (retval0), 
	__internal_accurate_pow, 
	(
	param0
	);
	ld.param.f64 	%fd76, [retval0];
	} // callseq 3
	setp.lt.s32 	%p27, %r11, 0;
	neg.f64 	%fd78, %fd76;
	selp.f64 	%fd79, %fd78, %fd76, %p15;
	selp.f64 	%fd80, %fd79, %fd76, %p27;
	setp.eq.f64 	%p28, %fd19, 0d0000000000000000;
	selp.b32 	%r39, %r11, 0, %p15;
	or.b32  	%r40, %r39, 2146435072;
	selp.b32 	%r41, %r40, %r39, %p14;
	mov.b32 	%r42, 0;
	mov.b64 	%fd81, {%r42, %r41};
	selp.f64 	%fd132, %fd81, %fd80, %p28;
	add.f64 	%fd82, %fd19, 0d4000000000000000;
	{
	.reg .b32 %temp; 
	mov.b64 	{%temp, %r43}, %fd82;
	}
	and.b32  	%r44, %r43, 2146435072;
	setp.ne.s32 	%p29, %r44, 2146435072;
	@%p29 bra 	$L__BB0_18;
	setp.nan.f64 	%p30, %fd19, %fd19;
	@%p30 bra 	$L__BB0_17;
	setp.neu.f64 	%p31, %fd20, 0d7FF0000000000000;
	@%p31 bra 	$L__BB0_18;
	selp.b32 	%r45, %r5, %r4, %p1;
	selp.b32 	%r46, %r45, %r4, %p27;
	mov.b32 	%r47, 0;
	mov.b64 	%fd132, {%r47, %r46};
	bra.uni 	$L__BB0_18;
$L__BB0_17:
	mov.f64 	%fd83, 0d4000000000000000;
	add.rn.f64 	%fd132, %fd19, %fd83;
$L__BB0_18:
	setp.eq.f64 	%p33, %fd19, 0d3FF0000000000000;
	selp.f64 	%fd84, 0d3FF0000000000000, %fd132, %p33;
	add.f64 	%fd25, %fd17, %fd84;
	setp.lt.f64 	%p34, %fd25, 0d3FF0000000000000;
	@%p34 bra 	$L__BB0_19;
	bra.uni 	$L__BB0_23;
$L__BB0_19:
	mul.f64 	%fd85, %fd25, 0dBFE0000000000000;
	fma.rn.f64 	%fd86, %fd85, 0d3FF71547652B82FE, 0d4338000000000000;
	{
	.reg .b32 %temp; 
	mov.b64 	{%r48, %temp}, %fd86;
	}
	mov.f64 	%fd87, 0dC338000000000000;
	add.rn.f64 	%fd88, %fd86, %fd87;
	fma.rn.f64 	%fd89, %fd88, 0dBFE62E42FEFA39EF, %fd85;
	fma.rn.f64 	%fd90, %fd88, 0dBC7ABC9E3B39803F, %fd89;
	fma.rn.f64 	%fd91, %fd90, 0d3E5ADE1569CE2BDF, 0d3E928AF3FCA213EA;
	fma.rn.f64 	%fd92, %fd91, %fd90, 0d3EC71DEE62401315;
	fma.rn.f64 	%fd93, %fd92, %fd90, 0d3EFA01997C89EB71;
	fma.rn.f64 	%fd94, %fd93, %fd90, 0d3F2A01A014761F65;
	fma.rn.f64 	%fd95, %fd94, %fd90, 0d3F56C16C1852B7AF;
	fma.rn.f64 	%fd96, %fd95, %fd90, 0d3F81111111122322;
	fma.rn.f64 	%fd97, %fd96, %fd90, 0d3FA55555555502A1;
	fma.rn.f64 	%fd98, %fd97, %fd90, 0d3FC5555555555511;
	fma.rn.f64 	%fd99, %fd98, %fd90, 0d3FE000000000000B;
	fma.rn.f64 	%fd100, %fd99, %fd90, 0d3FF0000000000000;
	fma.rn.f64 	%fd101, %fd100, %fd90, 0d3FF0000000000000;
	{
	.reg .b32 %temp; 
	mov.b64 	{%r49, %temp}, %fd101;
	}
	{
	.reg .b32 %temp; 
	mov.b64 	{%temp, %r50}, %fd101;
	}
	shl.b32 	%r51, %r48, 20;
	add.s32 	%r52, %r51, %r50;
	mov.b64 	%fd133, {%r49, %r52};
	{
	.reg .b32 %temp; 
	mov.b64 	{%temp, %r53}, %fd85;
	}
	mov.b32 	%f2, %r53;
	abs.f32 	%f1, %f2;
	setp.lt.f32 	%p35, %f1, 0f4086232B;
	setp.lt.f64 	%p36, %fd85, 0d0000000000000000;
	add.f64 	%fd102, %fd85, 0d7FF0000000000000;
	selp.f64 	%fd44, 0d0000000000000000, %fd102, %p36;
	setp.geu.f32 	%p37, %f1, 0f40874800;
	shr.u32 	%r54, %r48, 31;
	add.s32 	%r55, %r48, %r54;
	shr.s32 	%r56, %r55, 1;
	shl.b32 	%r57, %r56, 20;
	add.s32 	%r58, %r50, %r57;
	mov.b64 	%fd103, {%r49, %r58};
	sub.s32 	%r59, %r48, %r56;
	shl.b32 	%r60, %r59, 20;
	add.s32 	%r61, %r60, 1072693248;
	mov.b32 	%r62, 0;
	mov.b64 	%fd104, {%r62, %r61};
	mul.f64 	%fd45, %fd104, %fd103;
	selp.f64 	%fd105, %fd44, %fd45, %p37;
	selp.f64 	%fd106, %fd133, %fd105, %p35;
	fma.rn.f64 	%fd135, %fd106, %fd10, %fd135;
	fma.rn.f64 	%fd134, %fd106, %fd18, %fd134;
	@%p35 bra 	$L__BB0_22;
	setp.geu.f32 	%p38, %f1, 0f40874800;
	mov.f64 	%fd133, %fd44;
	@%p38 bra 	$L__BB0_22;
	mov.f64 	%fd133, %fd45;
$L__BB0_22:
	add.f64 	%fd136, %fd136, %fd133;
$L__BB0_23:
	add.s32 	%r86, %r86, 1;
	setp.eq.s32 	%p39, %r86, 0;
	add.s64 	%rd20, %rd20, 16;
	@%p39 bra 	$L__BB0_24;
	bra.uni 	$L__BB0_8;
$L__BB0_24:
	setp.lt.s32 	%p40, %r2, 0;
	setp.eq.s32 	%p41, %r3, 1062207488;
	div.rn.f64 	%fd127, %fd135, %fd136;
	sub.f64 	%fd49, %fd127, %fd6;
	{
	.reg .b32 %temp; 
	mov.b64 	{%temp, %r15}, %fd49;
	}
	abs.f64 	%fd50, %fd49;
	{ // callseq 4, 0
	.param .b64 param0;
	st.param.f64 	[param0], %fd50;
	.param .b64 retval0;
	call.uni (retval0), 
	__internal_accurate_pow, 
	(
	param0
	);
	ld.param.f64 	%fd107, [retval0];
	} // callseq 4
	setp.lt.s32 	%p43, %r15, 0;
	neg.f64 	%fd109, %fd107;
	selp.f64 	%fd110, %fd109, %fd107, %p41;
	selp.f64 	%fd111, %fd110, %fd107, %p43;
	setp.eq.f64 	%p44, %fd49, 0d0000000000000000;
	selp.b32 	%r63, %r15, 0, %p41;
	or.b32  	%r64, %r63, 2146435072;
	selp.b32 	%r65, %r64, %r63, %p40;
	mov.b32 	%r66, 0;
	mov.b64 	%fd112, {%r66, %r65};
	selp.f64 	%fd137, %fd112, %fd111, %p44;
	add.f64 	%fd113, %fd49, 0d4000000000000000;
	{
	.reg .b32 %temp; 
	mov.b64 	{%temp, %r67}, %fd113;
	}
	and.b32  	%r68, %r67, 2146435072;
	setp.eq.s32 	%p45, %r68, 2146435072;
	@%p45 bra 	$L__BB0_25;
	bra.uni 	$L__BB0_29;
$L__BB0_25:
	setp.nan.f64 	%p46, %fd49, %fd49;
	@%p46 bra 	$L__BB0_28;
	setp.neu.f64 	%p47, %fd50, 0d7FF0000000000000;
	@%p47 bra 	$L__BB0_29;
	setp.lt.s32 	%p48, %r15, 0;
	selp.b32 	%r69, %r5, %r4, %p1;
	selp.b32 	%r70, %r69, %r4, %p48;
	mov.b32 	%r71, 0;
	mov.b64 	%fd137, {%r71, %r70};
	bra.uni 	$L__BB0_29;
$L__BB0_28:
	mov.f64 	%fd114, 0d4000000000000000;
	add.rn.f64 	%fd137, %fd49, %fd114;
$L__BB0_29:
	setp.lt.s32 	%p49, %r2, 0;
	setp.eq.s32 	%p50, %r3, 1062207488;
	setp.eq.f64 	%p52, %fd49, 0d3FF0000000000000;
	add.f64 	%fd115, %fd137, 0d0000000000000000;
	selp.f64 	%fd34, 0d3FF0000000000000, %fd115, %p52;
	div.rn.f64 	%fd139, %fd134, %fd136;
	sub.f64 	%fd36, %fd139, %fd5;
	{
	.reg .b32 %temp; 
	mov.b64 	{%temp, %r13}, %fd36;
	}
	abs.f64 	%fd37, %fd36;
	{ // callseq 5, 0
	.param .b64 param0;
	st.param.f64 	[param0], %fd37;
	.param .b64 retval0;
	call.uni (retval0), 
	__internal_accurate_pow, 
	(
	param0
	);
	ld.param.f64 	%fd116, [retval0];
	} // callseq 5
	setp.lt.s32 	%p53, %r13, 0;
	neg.f64 	%fd118, %fd116;
	selp.f64 	%fd119, %fd118, %fd116, %p50;
	selp.f64 	%fd120, %fd119, %fd116, %p53;
	setp.eq.f64 	%p54, %fd36, 0d0000000000000000;
	selp.b32 	%r72, %r13, 0, %p50;
	or.b32  	%r73, %r72, 2146435072;
	selp.b32 	%r74, %r73, %r72, %p49;
	mov.b32 	%r75, 0;
	mov.b64 	%fd121, {%r75, %r74};
	selp.f64 	%fd138, %fd121, %fd120, %p54;
	add.f64 	%fd122, %fd36, 0d4000000000000000;
	{
	.reg .b32 %temp; 
	mov.b64 	{%temp, %r76}, %fd122;
	}
	and.b32  	%r77, %r76, 2146435072;
	setp.ne.s32 	%p55, %r77, 2146435072;
	@%p55 bra 	$L__BB0_34;
	setp.nan.f64 	%p56, %fd36, %fd36;
	@%p56 bra 	$L__BB0_33;
	setp.neu.f64 	%p57, %fd37, 0d7FF0000000000000;
	@%p57 bra 	$L__BB0_34;
	setp.lt.s32 	%p58, %r13, 0;
	selp.b32 	%r78, %r5, %r4, %p1;
	selp.b32 	%r79, %r78, %r4, %p58;
	mov.b32 	%r80, 0;
	mov.b64 	%fd138, {%r80, %r79};
	bra.uni 	$L__BB0_34;
$L__BB0_33:
	mov.f64 	%fd123, 0d4000000000000000;
	add.rn.f64 	%fd138, %fd36, %fd123;
$L__BB0_34:
	setp.ne.s32 	%p59, %r1, 0;
	setp.eq.f64 	%p60, %fd36, 0d3FF0000000000000;
	selp.f64 	%fd124, 0d3FF0000000000000, %fd138, %p60;
	add.f64 	%fd125, %fd34, %fd124;
	sqrt.rn.f64 	%fd42, %fd125;
	add.s32 	%r85, %r7, 1;
	@%p59 bra 	$L__BB0_36;
	cvta.to.local.u64 	%rd16, %rd8;
	st.local.u32 	[%rd16], %r85;
	st.local.f64 	[%rd16+8], %fd42;
	cvta.global.u64 	%rd18, %rd17;
	{ // callseq 6, 0
	.param .b64 param0;
	st.param.b64 	[param0], %rd18;
	.param .b64 param1;
	st.param.b64 	[param1], %rd8;
	.param .b32 retval0;
	call.uni (retval0), 
	vprintf, 
	(
	param0, 
	param1
	);
	ld.param.b32 	%r81, [retval0];
	} // callseq 6
$L__BB0_36:
	setp.gt.f64 	%p61, %fd42, 0d3E7AD7F29ABCAF48;
	setp.lt.u32 	%p62, %r7, 29;
	and.pred  	%p63, %p61, %p62;
	@%p63 bra 	$L__BB0_7;
$L__BB0_37:
	st.global.f64 	[%rd2], %fd127;
	st.global.f64 	[%rd2+8], %fd139;
$L__BB0_38:
	ret;

}
.func  (.param .b64 func_retval0) __internal_accurate_pow(
	.param .b64 __internal_accurate_pow_param_0
)
{
	.reg .pred 	%p<8>;
	.reg .b32 	%r<49>;
	.reg .b32 	%f<3>;
	.reg .b64 	%fd<109>;

	ld.param.f64 	%fd10, [__internal_accurate_pow_param_0];
	{
	.reg .b32 %temp; 
	mov.b64 	{%temp, %r46}, %fd10;
	}
	{
	.reg .b32 %temp; 
	mov.b64 	{%r45, %temp}, %fd10;
	}
	shr.u32 	%r47, %r46, 20;
	setp.gt.u32 	%p1, %r46, 1048575;
	@%p1 bra 	$L__BB1_2;
	mul.f64 	%fd11, %fd10, 0d4350000000000000;
	{
	.reg .b32 %temp; 
	mov.b64 	{%temp, %r46}, %fd11;
	}
	{
	.reg .b32 %temp; 
	mov.b64 	{%r45, %temp}, %fd11;
	}
	shr.u32 	%r16, %r46, 20;
	add.s32 	%r47, %r16, -54;
$L__BB1_2:
	add.s32 	%r48, %r47, -1023;
	and.b32  	%r17, %r46, -2146435073;
	or.b32  	%r18, %r17, 1072693248;
	mov.b64 	%fd107, {%r45, %r18};
	setp.lt.u32 	%p2, %r18, 1073127583;
	@%p2 bra 	$L__BB1_4;
	{
	.reg .b32 %temp; 
	mov.b64 	{%r19, %temp}, %fd107;
	}
	{
	.reg .b32 %temp; 
	mov.b64 	{%temp, %r20}, %fd107;
	}
	add.s32 	%r21, %r20, -1048576;
	mov.b64 	%fd107, {%r19, %r21};
	add.s32 	%r48, %r47, -1022;
$L__BB1_4:
	add.f64 	%fd12, %fd107, 0dBFF0000000000000;
	add.f64 	%fd13, %fd107, 0d3FF0000000000000;
	rcp.approx.ftz.f64 	%fd14, %fd13;
	neg.f64 	%fd15, %fd13;
	fma.rn.f64 	%fd16, %fd15, %fd14, 0d3FF0000000000000;
	fma.rn.f64 	%fd17, %fd16, %fd16, %fd16;
	fma.rn.f64 	%fd18, %fd17, %fd14, %fd14;
	mul.f64 	%fd19, %fd12, %fd18;
	fma.rn.f64 	%fd20, %fd12, %fd18, %fd19;
	mul.f64 	%fd21, %fd20, %fd20;
	fma.rn.f64 	%fd22, %fd21, 0d3EB0F5FF7D2CAFE2, 0d3ED0F5D241AD3B5A;
	fma.rn.f64 	%fd23, %fd22, %fd21, 0d3EF3B20A75488A3F;
	fma.rn.f64 	%fd24, %fd23, %fd21, 0d3F1745CDE4FAECD5;
	fma.rn.f64 	%fd25, %fd24, %fd21, 0d3F3C71C7258A578B;
	fma.rn.f64 	%fd26, %fd25, %fd21, 0d3F6249249242B910;
	fma.rn.f64 	%fd27, %fd26, %fd21, 0d3F89999999999DFB;
	sub.f64 	%fd28, %fd12, %fd20;
	add.f64 	%fd29, %fd28, %fd28;
	neg.f64 	%fd30, %fd20;
	fma.rn.f64 	%fd31, %fd30, %fd12, %fd29;
	mul.f64 	%fd32, %fd18, %fd31;
	fma.rn.f64 	%fd33, %fd21, %fd27, 0d3FB5555555555555;
	mov.f64 	%fd34, 0d3FB5555555555555;
	sub.f64 	%fd35, %fd34, %fd33;
	fma.rn.f64 	%fd36, %fd21, %fd27, %fd35;
	add.f64 	%fd37, %fd36, 0dBC46A4CB00B9E7B0;
	add.f64 	%fd38, %fd33, %fd37;
	sub.f64 	%fd39, %fd33, %fd38;
	add.f64 	%fd40, %fd37, %fd39;
	mul.rn.f64 	%fd41, %fd20, %fd20;
	neg.f64 	%fd42, %fd41;
	fma.rn.f64 	%fd43, %fd20, %fd20, %fd42;
	{
	.reg .b32 %temp; 
	mov.b64 	{%r22, %temp}, %fd32;
	}
	{
	.reg .b32 %temp; 
	mov.b64 	{%temp, %r23}, %fd32;
	}
	add.s32 	%r24, %r23, 1048576;
	mov.b64 	%fd44, {%r22, %r24};
	fma.rn.f64 	%fd45, %fd20, %fd44, %fd43;
	mul.rn.f64 	%fd46, %fd41, %fd20;
	neg.f64 	%fd47, %fd46;
	fma.rn.f64 	%fd48, %fd41, %fd20, %fd47;
	fma.rn.f64 	%fd49, %fd41, %fd32, %fd48;
	fma.rn.f64 	%fd50, %fd45, %fd20, %fd49;
	mul.rn.f64 	%fd51, %fd38, %fd46;
	neg.f64 	%fd52, %fd51;
	fma.rn.f64 	%fd53, %fd38, %fd46, %fd52;
	fma.rn.f64 	%fd54, %fd38, %fd50, %fd53;
	fma.rn.f64 	%fd55, %fd40, %fd46, %fd54;
	add.f64 	%fd56, %fd51, %fd55;
	sub.f64 	%fd57, %fd51, %fd56;
	add.f64 	%fd58, %fd55, %fd57;
	add.f64 	%fd59, %fd20, %fd56;
	sub.f64 	%fd60, %fd20, %fd59;
	add.f64 	%fd61, %fd56, %fd60;
	add.f64 	%fd62, %fd58, %fd61;
	add.f64 	%fd63, %fd32, %fd62;
	add.f64 	%fd64, %fd59, %fd63;
	sub.f64 	%fd65, %fd59, %fd64;
	add.f64 	%fd66, %fd63, %fd65;
	xor.b32  	%r25, %r48, -2147483648;
	mov.b32 	%r26, 1127219200;
	mov.b64 	%fd67, {%r25, %r26};
	mov.b32 	%r27, -2147483648;
	mov.b64 	%fd68, {%r27, %r26};
	sub.f64 	%fd69, %fd67, %fd68;
	fma.rn.f64 	%fd70, %fd69, 0d3FE62E42FEFA39EF, %fd64;
	fma.rn.f64 	%fd71, %fd69, 0dBFE62E42FEFA39EF, %fd70;
	sub.f64 	%fd72, %fd71, %fd64;
	sub.f64 	%fd73, %fd66, %fd72;
	fma.rn.f64 	%fd74, %fd69, 0d3C7ABC9E3B39803F, %fd73;
	add.f64 	%fd75, %fd70, %fd74;
	sub.f64 	%fd76, %fd70, %fd75;
	add.f64 	%fd77, %fd74, %fd76;
	mov.f64 	%fd78, 0d4000000000000000;
	{
	.reg .b32 %temp; 
	mov.b64 	{%temp, %r28}, %fd78;
	}
	{
	.reg .b32 %temp; 
	mov.b64 	{%r29, %temp}, %fd78;
	}
	shl.b32 	%r30, %r28, 1;
	setp.gt.u32 	%p3, %r30, -33554433;
	and.b32  	%r31, %r28, -15728641;
	selp.b32 	%r32, %r31, %r28, %p3;
	mov.b64 	%fd79, {%r29, %r32};
	mul.rn.f64 	%fd80, %fd75, %fd79;
	neg.f64 	%fd81, %fd80;
	fma.rn.f64 	%fd82, %fd75, %fd79, %fd81;
	fma.rn.f64 	%fd83, %fd77, %fd79, %fd82;
	add.f64 	%fd4, %fd80, %fd83;
	sub.f64 	%fd84, %fd80, %fd4;
	add.f64 	%fd5, %fd83, %fd84;
	fma.rn.f64 	%fd85, %fd4, 0d3FF71547652B82FE, 0d4338000000000000;
	{
	.reg .b32 %temp; 
	mov.b64 	{%r13, %temp}, %fd85;
	}
	mov.f64 	%fd86, 0dC338000000000000;
	add.rn.f64 	%fd87, %fd85, %fd86;
	fma.rn.f64 	%fd88, %fd87, 0dBFE62E42FEFA39EF, %fd4;
	fma.rn.f64 	%fd89, %fd87, 0dBC7ABC9E3B39803F, %fd88;
	fma.rn.f64 	%fd90, %fd89, 0d3E5ADE1569CE2BDF, 0d3E928AF3FCA213EA;
	fma.rn.f64 	%fd91, %fd90, %fd89, 0d3EC71DEE62401315;
	fma.rn.f64 	%fd92, %fd91, %fd89, 0d3EFA01997C89EB71;
	fma.rn.f64 	%fd93, %fd92, %fd89, 0d3F2A01A014761F65;
	fma.rn.f64 	%fd94, %fd93, %fd89, 0d3F56C16C1852B7AF;
	fma.rn.f64 	%fd95, %fd94, %fd89, 0d3F81111111122322;
	fma.rn.f64 	%fd96, %fd95, %fd89, 0d3FA55555555502A1;
	fma.rn.f64 	%fd97, %fd96, %fd89, 0d3FC5555555555511;
	fma.rn.f64 	%fd98, %fd97, %fd89, 0d3FE000000000000B;
	fma.rn.f64 	%fd99, %fd98, %fd89, 0d3FF0000000000000;
	fma.rn.f64 	%fd100, %fd99, %fd89, 0d3FF0000000000000;
	{
	.reg .b32 %temp; 
	mov.b64 	{%r14, %temp}, %fd100;
	}
	{
	.reg .b32 %temp; 
	mov.b64 	{%temp, %r15}, %fd100;
	}
	shl.b32 	%r33, %r13, 20;
	add.s32 	%r34, %r33, %r15;
	mov.b64 	%fd108, {%r14, %r34};
	{
	.reg .b32 %temp; 
	mov.b64 	{%temp, %r35}, %fd4;
	}
	mov.b32 	%f2, %r35;
	abs.f32 	%f1, %f2;
	setp.lt.f32 	%p4, %f1, 0f4086232B;
	@%p4 bra 	$L__BB1_7;
	setp.lt.f64 	%p5, %fd4, 0d0000000000000000;
	add.f64 	%fd101, %fd4, 0d7FF0000000000000;
	selp.f64 	%fd108, 0d0000000000000000, %fd101, %p5;
	setp.geu.f32 	%p6, %f1, 0f40874800;
	@%p6 bra 	$L__BB1_7;
	shr.u32 	%r36, %r13, 31;
	add.s32 	%r37, %r13, %r36;
	shr.s32 	%r38, %r37, 1;
	shl.b32 	%r39, %r38, 20;
	add.s32 	%r40, %r15, %r39;
	mov.b64 	%fd102, {%r14, %r40};
	sub.s32 	%r41, %r13, %r38;
	shl.b32 	%r42, %r41, 20;
	add.s32 	%r43, %r42, 1072693248;
	mov.b32 	%r44, 0;
	mov.b64 	%fd103, {%r44, %r43};
	mul.f64 	%fd108, %fd103, %fd102;
$L__BB1_7:
	abs.f64 	%fd104, %fd108;
	setp.eq.f64 	%p7, %fd104, 0d7FF0000000000000;
	fma.rn.f64 	%fd105, %fd108, %fd5, %fd108;
	selp.f64 	%fd106, %fd108, %fd105, %p7;
	st.param.f64 	[func_retval0], %fd106;
	ret;

}


// ===== COMPILED SASS (sm_100) =====

	.target	sm_100

	.elftype	@"ET_EXEC"


//--------------------- .note.nv.tkinfo           --------------------------
	.section	.note.nv.tkinfo,"",@"SHT_NOTE"
	.sectionflags	@"SHF_NOTE_NV_TKINFO"
	.tkinfo
        /*0018*/ 	.word	0x00000002
        /*0030*/ 	.string	""
        /*0030*/ 	.string	"ptxas"
        /*0030*/ 	.string	"Cuda compilation tools, release 13.0, V13.0.88"
        /*0030*/ 	.string	"Build cuda_13.0.r13.0/compiler.36424714_0"
        /*0030*/ 	.string	"-arch sm_100 -m 64 "



//--------------------- .note.nv.cuinfo           --------------------------
	.section	.note.nv.cuinfo,"",@"SHT_NOTE"
	.sectionflags	@"SHF_NOTE_NV_CUINFO"
        /*0018*/ 	.short	0x0002
        /*001a*/ 	.short	0x0064
        /*001c*/ 	.short	0x0082
	.zero		2


//--------------------- .nv.info                  --------------------------
	.section	.nv.info,"",@"SHT_CUDA_INFO"
	.align	4


	//----- nvinfo : EIATTR_REGCOUNT
	.align		4
        /*0000*/ 	.byte	0x04, 0x2f
        /*0002*/ 	.short	(.L_2 - .L_1)
	.align		4
.L_1:
        /*0004*/ 	.word	index@(_Z15meanshiftKernelPdS_i)
        /*0008*/ 	.word	0x00000031


	//----- nvinfo : EIATTR_FRAME_SIZE
	.align		4
.L_2:
        /*000c*/ 	.byte	0x04, 0x11
        /*000e*/ 	.short	(.L_4 - .L_3)
	.align		4
.L_3:
        /*0010*/ 	.word	index@($_Z15meanshiftKernelPdS_i$__internal_accurate_pow)
        /*0014*/ 	.word	0x00000010


	//----- nvinfo : EIATTR_FRAME_SIZE
	.align		4
.L_4:
        /*0018*/ 	.byte	0x04, 0x11
        /*001a*/ 	.short	(.L_6 - .L_5)
	.align		4
.L_5:
        /*001c*/ 	.word	index@($__internal_1_$__cuda_sm20_dsqrt_rn_f64_mediumpath_v1)
        /*0020*/ 	.word	0x00000010


	//----- nvinfo : EIATTR_FRAME_SIZE
	.align		4
.L_6:
        /*0024*/ 	.byte	0x04, 0x11
        /*0026*/ 	.short	(.L_8 - .L_7)
	.align		4
.L_7:
        /*0028*/ 	.word	index@($__internal_0_$__cuda_sm20_div_rn_f64_full)
        /*002c*/ 	.word	0x00000010


	//----- nvinfo : EIATTR_FRAME_SIZE
	.align		4
.L_8:
        /*0030*/ 	.byte	0x04, 0x11
        /*0032*/ 	.short	(.L_10 - .L_9)
	.align		4
.L_9:
        /*0034*/ 	.word	index@(_Z15meanshiftKernelPdS_i)
        /*0038*/ 	.word	0x00000010


	//----- nvinfo : EIATTR_MIN_STACK_SIZE
	.align		4
.L_10:
        /*003c*/ 	.byte	0x04, 0x12
        /*003e*/ 	.short	(.L_12 - .L_11)
	.align		4
.L_11:
        /*0040*/ 	.word	index@(_Z15meanshiftKernelPdS_i)
        /*0044*/ 	.word	0x00000010
.L_12:


//--------------------- .nv.compat                --------------------------
	.section	.nv.compat,"",@"SHT_CUDA_COMPAT_INFO"
	.align	4
        /*0000*/ 	.byte	0x02, 0x09, 0x00, 0x00, 0x02, 0x02, 0x01, 0x00, 0x02, 0x05, 0x05, 0x00, 0x03, 0x07, 0x01, 0x01
        /*0010*/ 	.byte	0x02, 0x03, 0x00, 0x00, 0x02, 0x06, 0x01, 0x00, 0x04, 0x0b, 0x08, 0x00, 0x01, 0x00, 0x00, 0x00
        /*0020*/ 	.byte	0x00, 0x00, 0x00, 0x00


//--------------------- .nv.info._Z15meanshiftKernelPdS_i --------------------------
	.section	.nv.info._Z15meanshiftKernelPdS_i,"",@"SHT_CUDA_INFO"
	.sectionflags	@""
	.align	4


	//----- nvinfo : EIATTR_CUDA_API_VERSION
	.align		4
        /*0000*/ 	.byte	0x04, 0x37
        /*0002*/ 	.short	(.L_14 - .L_13)
.L_13:
        /*0004*/ 	.word	0x00000082


	//----- nvinfo : EIATTR_KPARAM_INFO
	.align		4
.L_14:
        /*0008*/ 	.byte	0x04, 0x17
        /*000a*/ 	.short	(.L_16 - .L_15)
.L_15:
        /*000c*/ 	.word	0x00000000
        /*0010*/ 	.short	0x0002
        /*0012*/ 	.short	0x0010
        /*0014*/ 	.byte	0x00, 0xf0, 0x11, 0x00


	//----- nvinfo : EIATTR_KPARAM_INFO
	.align		4
.L_16:
        /*0018*/ 	.byte	0x04, 0x17
        /*001a*/ 	.short	(.L_18 - .L_17)
.L_17:
        /*001c*/ 	.word	0x00000000
        /*0020*/ 	.short	0x0001
        /*0022*/ 	.short	0x0008
        /*0024*/ 	.byte	0x00, 0xf5, 0x21, 0x00


	//----- nvinfo : EIATTR_KPARAM_INFO
	.align		4
.L_18:
        /*0028*/ 	.byte	0x04, 0x17
        /*002a*/ 	.short	(.L_20 - .L_19)
.L_19:
        /*002c*/ 	.word	0x00000000
        /*0030*/ 	.short	0x0000
        /*0032*/ 	.short	0x0000
        /*0034*/ 	.byte	0x00, 0xf5, 0x21, 0x00


	//----- nvinfo : EIATTR_SPARSE_MMA_MASK
	.align		4
.L_20:
        /*0038*/ 	.byte	0x03, 0x50
        /*003a*/ 	.short	0x0000


	//----- nvinfo : EIATTR_MAXREG_COUNT
	.align		4
        /*003c*/ 	.byte	0x03, 0x1b
        /*003e*/ 	.short	0x00ff


	//----- nvinfo : EIATTR_EXTERNS
	.align		4
        /*0040*/ 	.byte	0x04, 0x0f
        /*0042*/ 	.short	(.L_22 - .L_21)


	//   ....[0]....
	.align		4
.L_21:
        /*0044*/ 	.word	index@(vprintf)


	//----- nvinfo : EIATTR_MERCURY_ISA_VERSION
	.align		4
.L_22:
        /*0048*/ 	.byte	0x03, 0x5f
        /*004a*/ 	.short	0x0101


	//----- nvinfo : EIATTR_VRC_CTA_INIT_COUNT
	.align		4
        /*004c*/ 	.byte	0x02, 0x4a
	.zero		1
	.zero		1


	//----- nvinfo : EIATTR_SYSCALL_OFFSETS
	.align		4
        /*0050*/ 	.byte	0x04, 0x46
        /*0052*/ 	.short	(.L_24 - .L_23)


	//   ....[0]....
.L_23:
        /*0054*/ 	.word	0x00000470


	//   ....[1]....
        /*0058*/ 	.word	0x00001820


	//----- nvinfo : EIATTR_EXIT_INSTR_OFFSETS
	.align		4
.L_24:
        /*005c*/ 	.byte	0x04, 0x1c
        /*005e*/ 	.short	(.L_26 - .L_25)


	//   ....[0]....
.L_25:
        /*0060*/ 	.word	0x000000c0


	//   ....[1]....
        /*0064*/ 	.word	0x000018c0


	//----- nvinfo : EIATTR_CRS_STACK_SIZE
	.align		4
.L_26:
        /*0068*/ 	.byte	0x04, 0x1e
        /*006a*/ 	.short	(.L_28 - .L_27)
.L_27:
        /*006c*/ 	.word	0x00000000


	//----- nvinfo : EIATTR_CBANK_PARAM_SIZE
	.align		4
.L_28:
        /*0070*/ 	.byte	0x03, 0x19
        /*0072*/ 	.short	0x0014


	//----- nvinfo : EIATTR_PARAM_CBANK
	.align		4
        /*0074*/ 	.byte	0x04, 0x0a
        /*0076*/ 	.short	(.L_30 - .L_29)
	.align		4
.L_29:
        /*0078*/ 	.word	index@(.nv.constant0._Z15meanshiftKernelPdS_i)
        /*007c*/ 	.short	0x0380
        /*007e*/ 	.short	0x0014


	//----- nvinfo : EIATTR_SW_WAR
	.align		4
.L_30:
        /*0080*/ 	.byte	0x04, 0x36
        /*0082*/ 	.short	(.L_32 - .L_31)
.L_31:
        /*0084*/ 	.word	0x00000008
.L_32:


//--------------------- .nv.callgraph             --------------------------
	.section	.nv.callgraph,"",@"SHT_CUDA_CALLGRAPH"
	.align	4
	.sectionentsize	8
	.align		4
        /*0000*/ 	.word	0x00000000
	.align		4
        /*0004*/ 	.word	0xffffffff
	.align		4
        /*0008*/ 	.word	index@(_Z15meanshiftKernelPdS_i)
	.align		4
        /*000c*/ 	.word	index@(vprintf)
	.align		4
        /*0010*/ 	.word	0x00000000
	.align		4
        /*0014*/ 	.word	0xfffffffe
	.align		4
        /*0018*/ 	.word	0x00000000
	.align		4
        /*001c*/ 	.word	0xfffffffd
	.align		4
        /*0020*/ 	.word	0x00000000
	.align		4
        /*0024*/ 	.word	0xfffffffc


//--------------------- .nv.constant4             --------------------------
	.section	.nv.constant4,"a",@progbits
	.align	8
	.align		8
.nv.constant4:
        /*0000*/ 	.dword	vprintf
	.align		8
        /*0008*/ 	.dword	$str


//--------------------- .text._Z15meanshiftKernelPdS_i --------------------------
	.section	.text._Z15meanshiftKernelPdS_i,"ax",@progbits
	.align	128
        .global         _Z15meanshiftKernelPdS_i
        .type           _Z15meanshiftKernelPdS_i,@function
        .size           _Z15meanshiftKernelPdS_i,(.L_x_53 - _Z15meanshiftKernelPdS_i)
        .other          _Z15meanshiftKernelPdS_i,@"STO_CUDA_ENTRY STV_DEFAULT"
_Z15meanshiftKernelPdS_i:
.text._Z15meanshiftKernelPdS_i:
[----:B------:R-:W0:Y:S01]  /*0000*/  LDC R1, c[0x0][0x37c] ;  /* 0x0000df00ff017b82 */ /* 0x000e220000000800 */
[----:B------:R-:W1:Y:S01]  /*0010*/  S2R R18, SR_CTAID.X ;  /* 0x0000000000127919 */ /* 0x000e620000002500 */
[----:B------:R-:W2:Y:S01]  /*0020*/  LDCU UR5, c[0x0][0x2fc] ;  /* 0x00005f80ff0577ac */ /* 0x000ea20008000800 */
[----:B0-----:R-:W-:Y:S01]  /*0030*/  VIADD R1, R1, 0xfffffff0 ;  /* 0xfffffff001017836 */ /* 0x001fe20000000000 */
[----:B------:R-:W1:Y:S01]  /*0040*/  S2R R3, SR_TID.X ;  /* 0x0000000000037919 */ /* 0x000e620000002100 */
[----:B------:R-:W1:Y:S01]  /*0050*/  LDCU UR6, c[0x0][0x360] ;  /* 0x00006c00ff0677ac */ /* 0x000e620008000800 */
[----:B------:R-:W0:Y:S01]  /*0060*/  LDCU UR7, c[0x0][0x390] ;  /* 0x00007200ff0777ac */ /* 0x000e220008000800 */
[----:B------:R-:W3:Y:S02]  /*0070*/  LDCU UR4, c[0x0][0x2f8] ;  /* 0x00005f00ff0477ac */ /* 0x000ee40008000800 */
[----:B---3--:R-:W-:Y:S01]  /*0080*/  IADD3 R2, P1, PT, R1, UR4, RZ ;  /* 0x0000000401027c10 */ /* 0x008fe2000ff3e0ff */
[----:B-1----:R-:W-:-:S04]  /*0090*/  IMAD R18, R18, UR6, R3 ;  /* 0x0000000612127c24 */ /* 0x002fc8000f8e0203 */
[----:B--2---:R-:W-:Y:S01]  /*00a0*/  IMAD.X R16, RZ, RZ, UR5, P1 ;  /* 0x00000005ff107e24 */ /* 0x004fe200088e06ff */
[----:B0-----:R-:W-:-:S13]  /*00b0*/  ISETP.GE.AND P0, PT, R18, UR7, PT ;  /* 0x0000000712007c0c */ /* 0x001fda000bf06270 */
[----:B------:R-:W-:Y:S05]  /*00c0*/  @P0 EXIT ;  /* 0x000000000000094d */ /* 0x000fea0003800000 */
[----:B------:R-:W0:Y:S01]  /*00d0*/  LDC.64 R26, c[0x0][0x388] ;  /* 0x0000e200ff1a7b82 */ /* 0x000e220000000a00 */
[----:B------:R-:W-:Y:S01]  /*00e0*/  UISETP.GT.AND UP0, UPT, UR7, URZ, UPT ;  /* 0x000000ff0700728c */ /* 0x000fe2000bf04270 */
[----:B------:R-:W-:Y:S01]  /*00f0*/  IMAD.SHL.U32 R3, R18, 0x2, RZ ;  /* 0x0000000212037824 */ /* 0x000fe200078e00ff */
[----:B------:R-:W-:Y:S01]  /*0100*/  BSSY.RECONVERGENT B8, `(.L_x_0) ;  /* 0x0000179000087945 */ /* 0x000fe20003800200 */
[----:B------:R-:W1:Y:S02]  /*0110*/  LDCU.64 UR36, c[0x0][0x358] ;  /* 0x00006b00ff2477ac */ /* 0x000e640008000a00 */
[----:B0-----:R-:W-:-:S04]  /*0120*/  IMAD.WIDE R26, R3, 0x8, R26 ;  /* 0x00000008031a7825 */ /* 0x001fc800078e021a */
[----:B-1----:R-:W-:Y:S05]  /*0130*/  BRA.U UP0, `(.L_x_1) ;  /* 0x0000000500047547 */ /* 0x002fea000b800000 */
[----:B------:R-:W-:Y:S01]  /*0140*/  BSSY.RECONVERGENT B0, `(.L_x_2) ;  /* 0x0000005000007945 */ /* 0x000fe20003800200 */
[----:B------:R-:W-:Y:S01]  /*0150*/  IMAD.MOV.U32 R40, RZ, RZ, RZ ;  /* 0x000000ffff287224 */ /* 0x000fe200078e00ff */
[----:B------:R-:W-:Y:S01]  /*0160*/  MOV R0, 0x190 ;  /* 0x0000019000007802 */ /* 0x000fe20000000f00 */
[----:B------:R-:W-:-:S07]  /*0170*/  IMAD.MOV.U32 R41, RZ, RZ, 0x7ff80000 ;  /* 0x7ff80000ff297424 */ /* 0x000fce00078e00ff */
[----:B------:R-:W-:Y:S05]  /*0180*/  CALL.REL.NOINC `($_Z15meanshiftKernelPdS_i$__internal_accurate_pow) ;  /* 0x0000002000007944 */ /* 0x000fea0003c00000 */
[----:B------:R-:W-:Y:S05]  /*0190*/  BSYNC.RECONVERGENT B0 ;  /* 0x0000000000007941 */ /* 0x000fea0003800200 */
.L_x_2:
[----:B------:R-:W-:Y:S01]  /*01a0*/  IMAD.MOV.U32 R28, RZ, RZ, 0x0 ;  /* 0x00000000ff1c7424 */ /* 0x000fe200078e00ff */
[----:B------:R-:W-:Y:S01]  /*01b0*/  BSSY.RECONVERGENT B7, `(.L_x_3) ;  /* 0x0000038000077945 */ /* 0x000fe20003800200 */
[----:B------:R-:W-:Y:S01]  /*01c0*/  IMAD.MOV.U32 R29, RZ, RZ, 0x40000000 ;  /* 0x40000000ff1d7424 */ /* 0x000fe200078e00ff */
[----:B------:R-:W-:-:S05]  /*01d0*/  MOV R17, RZ ;  /* 0x000000ff00117202 */ /* 0x000fca0000000f00 */
[----:B------:R-:W-:-:S11]  /*01e0*/  DADD R28, R28, +QNAN ;  /* 0x7ff800001c1c7429 */ /* 0x000fd60000000000 */
.L_x_7:
[----:B------:R-:W-:Y:S01]  /*01f0*/  DADD R4, RZ, R28 ;  /* 0x00000000ff047229 */ /* 0x000fe2000000001c */
[----:B------:R-:W-:Y:S01]  /*0200*/  IMAD.MOV.U32 R10, RZ, RZ, 0x0 ;  /* 0x00000000ff0a7424 */ /* 0x000fe200078e00ff */
[----:B------:R-:W-:Y:S01]  /*0210*/  ISETP.NE.AND P0, PT, R18, RZ, PT ;  /* 0x000000ff1200720c */ /* 0x000fe20003f05270 */
[----:B------:R-:W-:-:S05]  /*0220*/  IMAD.MOV.U32 R11, RZ, RZ, 0x3fd80000 ;  /* 0x3fd80000ff0b7424 */ /* 0x000fca00078e00ff */
[----:B------:R-:W-:-:S06]  /*0230*/  DADD R4, R28, R4 ;  /* 0x000000001c047229 */ /* 0x000fcc0000000004 */
[----:B------:R-:W0:Y:S04]  /*0240*/  MUFU.RSQ64H R7, R5 ;  /* 0x0000000500077308 */ /* 0x000e280000001c00 */
[----:B------:R-:W-:-:S05]  /*0250*/  VIADD R6, R5, 0xfcb00000 ;  /* 0xfcb0000005067836 */ /* 0x000fca0000000000 */
[----:B------:R-:W-:Y:S01]  /*0260*/  ISETP.GE.U32.AND P1, PT, R6, 0x7ca00000, PT ;  /* 0x7ca000000600780c */ /* 0x000fe20003f26070 */
[----:B0-----:R-:W-:-:S08]  /*0270*/  DMUL R8, R6, R6 ;  /* 0x0000000606087228 */ /* 0x001fd00000000000 */
[----:B------:R-:W-:-:S08]  /*0280*/  DFMA R8, R4, -R8, 1 ;  /* 0x3ff000000408742b */ /* 0x000fd00000000808 */
[----:B------:R-:W-:Y:S02]  /*0290*/  DFMA R10, R8, R10, 0.5 ;  /* 0x3fe00000080a742b */ /* 0x000fe4000000000a */
[----:B------:R-:W-:-:S08]  /*02a0*/  DMUL R8, R6, R8 ;  /* 0x0000000806087228 */ /* 0x000fd00000000000 */
[----:B------:R-:W-:-:S08]  /*02b0*/  DFMA R8, R10, R8, R6 ;  /* 0x000000080a08722b */ /* 0x000fd00000000006 */
[----:B------:R-:W-:Y:S02]  /*02c0*/  DMUL R10, R4, R8 ;  /* 0x00000008040a7228 */ /* 0x000fe40000000000 */
[----:B------:R-:W-:Y:S02]  /*02d0*/  VIADD R15, R9, 0xfff00000 ;  /* 0xfff00000090f7836 */ /* 0x000fe40000000000 */
[----:B------:R-:W-:-:S04]  /*02e0*/  IMAD.MOV.U32 R14, RZ, RZ, R8 ;  /* 0x000000ffff0e7224 */ /* 0x000fc800078e0008 */
[----:B------:R-:W-:-:S08]  /*02f0*/  DFMA R12, R10, -R10, R4 ;  /* 0x8000000a0a0c722b */ /* 0x000fd00000000004 */
[----:B------:R-:W-:Y:S01]  /*0300*/  DFMA R22, R12, R14, R10 ;  /* 0x0000000e0c16722b */ /* 0x000fe2000000000a */
[----:B------:R-:W-:Y:S10]  /*0310*/  @!P1 BRA `(.L_x_4) ;  /* 0x0000000000209947 */ /* 0x000ff40003800000 */
[----:B------:R-:W-:Y:S01]  /*0320*/  IMAD.MOV.U32 R3, RZ, RZ, R4 ;  /* 0x000000ffff037224 */ /* 0x000fe200078e0004 */
[----:B------:R-:W-:Y:S01]  /*0330*/  MOV R9, R13 ;  /* 0x0000000d00097202 */ /* 0x000fe20000000f00 */
[----:B------:R-:W-:Y:S01]  /*0340*/  IMAD.MOV.U32 R14, RZ, RZ, R12 ;  /* 0x000000ffff0e7224 */ /* 0x000fe200078e000c */
[----:B------:R-:W-:Y:S01]  /*0350*/  MOV R0, 0x380 ;  /* 0x0000038000007802 */ /* 0x000fe20000000f00 */
[----:B------:R-:W-:-:S07]  /*0360*/  IMAD.MOV.U32 R4, RZ, RZ, R6 ;  /* 0x000000ffff047224 */ /* 0x000fce00078e0006 */
[----:B------:R-:W-:Y:S05]  /*0370*/  CALL.REL.NOINC `($__internal_1_$__cuda_sm20_dsqrt_rn_f64_mediumpath_v1) ;  /* 0x0000001800c87944 */ /* 0x000fea0003c00000 */
[----:B------:R-:W-:Y:S02]  /*0380*/  IMAD.MOV.U32 R22, RZ, RZ, R3 ;  /* 0x000000ffff167224 */ /* 0x000fe400078e0003 */
[----:B------:R-:W-:-:S07]  /*0390*/  IMAD.MOV.U32 R23, RZ, RZ, R6 ;  /* 0x000000ffff177224 */ /* 0x000fce00078e0006 */
.L_x_4:
[----:B------:R-:W-:Y:S01]  /*03a0*/  BSSY.RECONVERGENT B6, `(.L_x_5) ;  /* 0x000000e000067945 */ /* 0x000fe20003800200 */
[----:B------:R-:W-:-:S03]  /*03b0*/  VIADD R30, R17, 0x1 ;  /* 0x00000001111e7836 */ /* 0x000fc60000000000 */
[----:B------:R-:W-:Y:S05]  /*03c0*/  @P0 BRA `(.L_x_6) ;  /* 0x00000000002c0947 */ /* 0x000fea0003800000 */
[----:B------:R-:W-:Y:S01]  /*03d0*/  MOV R0, 0x0 ;  /* 0x0000000000007802 */ /* 0x000fe20000000f00 */
[----:B------:R0:W-:Y:S01]  /*03e0*/  STL [R1], R30 ;  /* 0x0000001e01007387 */ /* 0x0001e20000100800 */
[----:B------:R-:W1:Y:S01]  /*03f0*/  LDCU.64 UR4, c[0x4][0x8] ;  /* 0x01000100ff0477ac */ /* 0x000e620008000a00 */
[----:B------:R-:W-:Y:S01]  /*0400*/  IMAD.MOV.U32 R6, RZ, RZ, R2 ;  /* 0x000000ffff067224 */ /* 0x000fe200078e0002 */
[----:B------:R0:W2:Y:S01]  /*0410*/  LDC.64 R8, c[0x4][R0] ;  /* 0x0100000000087b82 */ /* 0x0000a20000000a00 */
[----:B------:R0:W-:Y:S01]  /*0420*/  STL.64 [R1+0x8], R22 ;  /* 0x0000081601007387 */ /* 0x0001e20000100a00 */
[----:B------:R-:W-:Y:S01]  /*0430*/  MOV R7, R16 ;  /* 0x0000001000077202 */ /* 0x000fe20000000f00 */
[----:B-1----:R-:W-:Y:S02]  /*0440*/  IMAD.U32 R4, RZ, RZ, UR4 ;  /* 0x00000004ff047e24 */ /* 0x002fe4000f8e00ff */
[----:B0-----:R-:W-:-:S07]  /*0450*/  IMAD.U32 R5, RZ, RZ, UR5 ;  /* 0x00000005ff057e24 */ /* 0x001fce000f8e00ff */
[----:B------:R-:W-:-:S07]  /*0460*/  LEPC R20, `(.L_x_6) ;  /* 0x000000001014794e */ /* 0x000fce0000000000 */
[----:B--2---:R-:W-:Y:S05]  /*0470*/  CALL.ABS.NOINC R8 ;  /* 0x0000000008007343 */ /* 0x004fea0003c00000 */
.L_x_6:
[----:B------:R-:W-:Y:S05]  /*0480*/  BSYNC.RECONVERGENT B6 ;  /* 0x0000000000067941 */ /* 0x000fea0003800200 */
.L_x_5:
[----:B------:R-:W-:Y:S01]  /*0490*/  UMOV UR4, 0x9abcaf48 ;  /* 0x9abcaf4800047882 */ /* 0x000fe20000000000 */
[----:B------:R-:W-:Y:S01]  /*04a0*/  UMOV UR5, 0x3e7ad7f2 ;  /* 0x3e7ad7f200057882 */ /* 0x000fe20000000000 */
[----:B------:R-:W-:Y:S01]  /*04b0*/  ISETP.GE.U32.AND P0, PT, R17, 0x1d, PT ;  /* 0x0000001d1100780c */ /* 0x000fe20003f06070 */
[----:B------:R-:W-:Y:S01]  /*04c0*/  DSETP.GT.AND P1, PT, R22, UR4, PT ;  /* 0x0000000416007e2a */ /* 0x000fe2000bf24000 */
[----:B------:R-:W-:Y:S02]  /*04d0*/  IMAD.MOV.U32 R24, RZ, RZ, 0x0 ;  /* 0x00000000ff187424 */ /* 0x000fe400078e00ff */
[----:B------:R-:W-:Y:S02]  /*04e0*/  IMAD.MOV.U32 R25, RZ, RZ, 0x7ff80000 ;  /* 0x7ff80000ff197424 */ /* 0x000fe400078e00ff */
[----:B------:R-:W-:Y:S02]  /*04f0*/  IMAD.MOV.U32 R22, RZ, RZ, 0x0 ;  /* 0x00000000ff167424 */ /* 0x000fe400078e00ff */
[----:B------:R-:W-:-:S02]  /*0500*/  IMAD.MOV.U32 R23, RZ, RZ, 0x7ff80000 ;  /* 0x7ff80000ff177424 */ /* 0x000fc400078e00ff */
[----:B------:R-:W-:-:S05]  /*0510*/  IMAD.MOV.U32 R17, RZ, RZ, R30 ;  /* 0x000000ffff117224 */ /* 0x000fca00078e001e */
[----:B------:R-:W-:Y:S05]  /*0520*/  @!P0 BRA P1, `(.L_x_7) ;  /* 0xfffffffc00308947 */ /* 0x000fea000083ffff */
[----:B------:R-:W-:Y:S05]  /*0530*/  BSYNC.RECONVERGENT B7 ;  /* 0x0000000000077941 */ /* 0x000fea0003800200 */
.L_x_3:
[----:B------:R-:W-:Y:S05]  /*0540*/  BRA `(.L_x_8) ;  /* 0x0000001000d07947 */ /* 0x000fea0003800000 */
.L_x_1:
[----:B------:R0:W5:Y:S04]  /*0550*/  LDG.E.64 R24, desc[UR36][R26.64+0x8] ;  /* 0x000008241a187981 */ /* 0x000168000c1e1b00 */
[----:B------:R0:W5:Y:S01]  /*0560*/  LDG.E.64 R22, desc[UR36][R26.64] ;  /* 0x000000241a167981 */ /* 0x000162000c1e1b00 */
[----:B------:R-:W-:-:S07]  /*0570*/  IMAD.MOV.U32 R17, RZ, RZ, RZ ;  /* 0x000000ffff117224 */ /* 0x000fce00078e00ff */
.L_x_39:
[----:B------:R-:W1:Y:S01]  /*0580*/  LDCU.64 UR4, c[0x0][0x380] ;  /* 0x00007000ff0477ac */ /* 0x000e620008000a00 */
[----:B------:R-:W-:Y:S01]  /*0590*/  BSSY.RECONVERGENT B0, `(.L_x_9) ;  /* 0x0000094000007945 */ /* 0x000fe20003800200 */
[----:B------:R-:W-:Y:S01]  /*05a0*/  IMAD.MOV.U32 R19, RZ, RZ, R17 ;  /* 0x000000ffff137224 */ /* 0x000fe200078e0011 */
[----:B------:R-:W-:Y:S01]  /*05b0*/  CS2R R20, SRZ ;  /* 0x0000000000147805 */ /* 0x000fe2000001ff00 */
[----:B------:R-:W2:Y:S01]  /*05c0*/  LDCU UR6, c[0x0][0x390] ;  /* 0x00007200ff0677ac */ /* 0x000ea20008000800 */
[----:B------:R-:W-:Y:S02]  /*05d0*/  CS2R R14, SRZ ;  /* 0x00000000000e7805 */ /* 0x000fe4000001ff00 */
[----:B------:R-:W-:Y:S01]  /*05e0*/  CS2R R12, SRZ ;  /* 0x00000000000c7805 */ /* 0x000fe2000001ff00 */
[----:B-1----:R-:W-:Y:S02]  /*05f0*/  UIADD3 UR4, UP0, UPT, UR4, 0x8, URZ ;  /* 0x0000000804047890 */ /* 0x002fe4000ff1e0ff */
[----:B--2---:R-:W-:-:S02]  /*0600*/  UIADD3 UR6, UPT, UPT, -UR6, URZ, URZ ;  /* 0x000000ff06067290 */ /* 0x004fc4000fffe1ff */
[----:B------:R-:W-:Y:S02]  /*0610*/  UIADD3.X UR5, UPT, UPT, URZ, UR5, URZ, UP0, !UPT ;  /* 0x00000005ff057290 */ /* 0x000fe400087fe4ff */
[----:B------:R-:W-:Y:S02]  /*0620*/  MOV R10, UR4 ;  /* 0x00000004000a7c02 */ /* 0x000fe40008000f00 */
[----:B------:R-:W-:Y:S02]  /*0630*/  IMAD.U32 R3, RZ, RZ, UR6 ;  /* 0x00000006ff037e24 */ /* 0x000fe4000f8e00ff */
[----:B------:R-:W-:-:S07]  /*0640*/  IMAD.U32 R11, RZ, RZ, UR5 ;  /* 0x00000005ff0b7e24 */ /* 0x000fce000f8e00ff */
.L_x_22:
[----:B------:R-:W2:Y:S01]  /*0650*/  LDG.E.64 R8, desc[UR36][R10.64+-0x8] ;  /* 0xfffff8240a087981 */ /* 0x000ea2000c1e1b00 */
[----:B------:R-:W-:Y:S01]  /*0660*/  VIADD R3, R3, 0x1 ;  /* 0x0000000103037836 */ /* 0x000fe20000000000 */
[----:B------:R-:W-:Y:S01]  /*0670*/  BSSY.RECONVERGENT B1, `(.L_x_10) ;  /* 0x0000006000017945 */ /* 0x000fe20003800200 */
[----:B------:R-:W-:-:S03]  /*0680*/  MOV R0, 0x6d0 ;  /* 0x000006d000007802 */ /* 0x000fc60000000f00 */
[----:B------:R-:W-:Y:S01]  /*0690*/  ISETP.NE.AND P0, PT, R3, RZ, PT ;  /* 0x000000ff0300720c */ /* 0x000fe20003f05270 */
[----:B--2--5:R-:W-:-:S08]  /*06a0*/  DADD R44, -R8, R22 ;  /* 0x00000000082c7229 */ /* 0x024fd00000000116 */
[----:B------:R-:W-:-:S11]  /*06b0*/  DADD R40, -RZ, |R44| ;  /* 0x00000000ff287229 */ /* 0x000fd6000000052c */
[----:B0-----:R-:W-:Y:S05]  /*06c0*/  CALL.REL.NOINC `($_Z15meanshiftKernelPdS_i$__internal_accurate_pow) ;  /* 0x0000001800b07944 */ /* 0x001fea0003c00000 */
[----:B------:R-:W-:Y:S05]  /*06d0*/  BSYNC.RECONVERGENT B1 ;  /* 0x0000000000017941 */ /* 0x000fea0003800200 */
.L_x_10:
[C---:B------:R-:W-:Y:S01]  /*06e0*/  DADD R4, R44.reuse, 2 ;  /* 0x400000002c047429 */ /* 0x040fe20000000000 */
[----:B------:R-:W-:Y:S01]  /*06f0*/  BSSY.RECONVERGENT B1, `(.L_x_11) ;  /* 0x000000f000017945 */ /* 0x000fe20003800200 */
[----:B------:R-:W-:-:S06]  /*0700*/  DSETP.NEU.AND P1, PT, R44, RZ, PT ;  /* 0x000000ff2c00722a */ /* 0x000fcc0003f2d000 */
[----:B------:R-:W-:Y:S02]  /*0710*/  FSEL R28, R28, RZ, P1 ;  /* 0x000000ff1c1c7208 */ /* 0x000fe40000800000 */
[----:B------:R-:W-:Y:S02]  /*0720*/  LOP3.LUT R4, R5, 0x7ff00000, RZ, 0xc0, !PT ;  /* 0x7ff0000005047812 */ /* 0x000fe400078ec0ff */
[----:B------:R-:W-:Y:S02]  /*0730*/  FSEL R29, R32, RZ, P1 ;  /* 0x000000ff201d7208 */ /* 0x000fe40000800000 */
[----:B------:R-:W-:-:S13]  /*0740*/  ISETP.NE.AND P2, PT, R4, 0x7ff00000, PT ;  /* 0x7ff000000400780c */ /* 0x000fda0003f45270 */
[----:B------:R-:W-:Y:S05]  /*0750*/  @P2 BRA `(.L_x_12) ;  /* 0x0000000000202947 */ /* 0x000fea0003800000 */
[----:B------:R-:W-:-:S14]  /*0760*/  DSETP.NAN.AND P1, PT, R44, R44, PT ;  /* 0x0000002c2c00722a */ /* 0x000fdc0003f28000 */
[----:B------:R-:W-:Y:S05]  /*0770*/  @P1 BRA `(.L_x_13) ;  /* 0x0000000000141947 */ /* 0x000fea0003800000 */
[----:B------:R-:W-:-:S14]  /*0780*/  DSETP.NEU.AND P1, PT, |R44|, +INF , PT ;  /* 0x7ff000002c00742a */ /* 0x000fdc0003f2d200 */
[----:B------:R-:W-:Y:S05]  /*0790*/  @P1 BRA `(.L_x_12) ;  /* 0x0000000000101947 */ /* 0x000fea0003800000 */
[----:B------:R-:W-:Y:S02]  /*07a0*/  IMAD.MOV.U32 R28, RZ, RZ, 0x0 ;  /* 0x00000000ff1c7424 */ /* 0x000fe400078e00ff */
[----:B------:R-:W-:Y:S01]  /*07b0*/  IMAD.MOV.U32 R29, RZ, RZ, 0x7ff00000 ;  /* 0x7ff00000ff1d7424 */ /* 0x000fe200078e00ff */
[----:B------:R-:W-:Y:S06]  /*07c0*/  BRA `(.L_x_12) ;  /* 0x0000000000047947 */ /* 0x000fec0003800000 */
.L_x_13:
[----:B------:R-:W-:-:S11]  /*07d0*/  DADD R28, R44, 2 ;  /* 0x400000002c1c7429 */ /* 0x000fd60000000000 */
.L_x_12:
[----:B------:R-:W-:Y:S05]  /*07e0*/  BSYNC.RECONVERGENT B1 ;  /* 0x0000000000017941 */ /* 0x000fea0003800200 */
.L_x_11:
[----:B------:R-:W2:Y:S01]  /*07f0*/  LDG.E.64 R6, desc[UR36][R10.64] ;  /* 0x000000240a067981 */ /* 0x000ea2000c1e1b00 */
[----:B------:R-:W-:Y:S01]  /*0800*/  DADD R28, RZ, R28 ;  /* 0x00000000ff1c7229 */ /* 0x000fe2000000001c */
[----:B------:R-:W-:Y:S01]  /*0810*/  BSSY.RECONVERGENT B1, `(.L_x_14) ;  /* 0x0000008000017945 */ /* 0x000fe20003800200 */
[----:B------:R-:W-:Y:S01]  /*0820*/  DSETP.NEU.AND P1, PT, R44, 1, PT ;  /* 0x3ff000002c00742a */ /* 0x000fe20003f2d000 */
[----:B------:R-:W-:-:S07]  /*0830*/  MOV R0, 0x890 ;  /* 0x0000089000007802 */ /* 0x000fce0000000f00 */
[----:B------:R-:W-:Y:S02]  /*0840*/  FSEL R44, R28, RZ, P1 ;  /* 0x000000ff1c2c7208 */ /* 0x000fe40000800000 */
[----:B------:R-:W-:Y:S01]  /*0850*/  FSEL R45, R29, 1.875, P1 ;  /* 0x3ff000001d2d7808 */ /* 0x000fe20000800000 */
[----:B--2---:R-:W-:-:S08]  /*0860*/  DADD R4, -R6, R24 ;  /* 0x0000000006047229 */ /* 0x004fd00000000118 */
[----:B------:R-:W-:-:S11]  /*0870*/  DADD R40, -RZ, |R4| ;  /* 0x00000000ff287229 */ /* 0x000fd60000000504 */
[----:B------:R-:W-:Y:S05]  /*0880*/  CALL.REL.NOINC `($_Z15meanshiftKernelPdS_i$__internal_accurate_pow) ;  /* 0x0000001800407944 */ /* 0x000fea0003c00000 */
[----:B------:R-:W-:Y:S05]  /*0890*/  BSYNC.RECONVERGENT B1 ;  /* 0x0000000000017941 */ /* 0x000fea0003800200 */
.L_x_14:
        /* <DEDUP_REMOVED lines=15> */
.L_x_17:
[----:B------:R-:W-:-:S11]  /*0990*/  DADD R28, R4, 2 ;  /* 0x40000000041c7429 */ /* 0x000fd60000000000 */
.L_x_16:
[----:B------:R-:W-:Y:S05]  /*09a0*/  BSYNC.RECONVERGENT B1 ;  /* 0x0000000000017941 */ /* 0x000fea0003800200 */
.L_x_15:
[----:B------:R-:W-:Y:S01]  /*09b0*/  DSETP.NEU.AND P1, PT, R4, 1, PT ;  /* 0x3ff000000400742a */ /* 0x000fe20003f2d000 */
[----:B------:R-:W-:Y:S05]  /*09c0*/  BSSY.RECONVERGENT B1, `(.L_x_18) ;  /* 0x000004d000017945 */ /* 0x000fea0003800200 */
[----:B------:R-:W-:Y:S02]  /*09d0*/  FSEL R4, R28, RZ, P1 ;  /* 0x000000ff1c047208 */ /* 0x000fe40000800000 */
[----:B------:R-:W-:-:S06]  /*09e0*/  FSEL R5, R29, 1.875, P1 ;  /* 0x3ff000001d057808 */ /* 0x000fcc0000800000 */
[----:B------:R-:W-:-:S08]  /*09f0*/  DADD R4, R44, R4 ;  /* 0x000000002c047229 */ /* 0x000fd00000000004 */
[----:B------:R-:W-:-:S14]  /*0a00*/  DSETP.GEU.AND P1, PT, R4, 1, PT ;  /* 0x3ff000000400742a */ /* 0x000fdc0003f2e000 */
[----:B------:R-:W-:Y:S05]  /*0a10*/  @P1 BRA `(.L_x_19) ;  /* 0x00000004001c1947 */ /* 0x000fea0003800000 */
[----:B------:R-:W-:Y:S01]  /*0a20*/  DMUL R28, R4, -0.5 ;  /* 0xbfe00000041c7828 */ /* 0x000fe20000000000 */
[----:B------:R-:W-:Y:S01]  /*0a30*/  UMOV UR4, 0xfefa39ef ;  /* 0xfefa39ef00047882 */ /* 0x000fe20000000000 */
[----:B------:R-:W-:Y:S01]  /*0a40*/  MOV R4, 0x652b82fe ;  /* 0x652b82fe00047802 */ /* 0x000fe20000000f00 */
[----:B------:R-:W-:Y:S01]  /*0a50*/  IMAD.MOV.U32 R5, RZ, RZ, 0x3ff71547 ;  /* 0x3ff71547ff057424 */ /* 0x000fe200078e00ff */
[----:B------:R-:W-:Y:S01]  /*0a60*/  UMOV UR5, 0x3fe62e42 ;  /* 0x3fe62e4200057882 */ /* 0x000fe20000000000 */
[----:B------:R-:W-:Y:S03]  /*0a70*/  BSSY.RECONVERGENT B2, `(.L_x_20) ;  /* 0x000003e000027945 */ /* 0x000fe60003800200 */
[C---:B------:R-:W-:Y:S02]  /*0a80*/  DADD R34, R28.reuse, +INF ;  /* 0x7ff000001c227429 */ /* 0x040fe40000000000 */
[C---:B------:R-:W-:Y:S01]  /*0a90*/  DFMA R4, R28.reuse, R4, 6.75539944105574400000e+15 ;  /* 0x433800001c04742b */ /* 0x040fe20000000004 */
[----:B------:R-:W-:Y:S01]  /*0aa0*/  FSETP.GEU.AND P1, PT, |R29|, 4.2275390625, PT ;  /* 0x408748001d00780b */ /* 0x000fe20003f2e200 */
[----:B------:R-:W-:-:S06]  /*0ab0*/  DSETP.GEU.AND P2, PT, R28, RZ, PT ;  /* 0x000000ff1c00722a */ /* 0x000fcc0003f4e000 */
[----:B------:R-:W-:Y:S02]  /*0ac0*/  DADD R30, R4, -6.75539944105574400000e+15 ;  /* 0xc3380000041e7429 */ /* 0x000fe40000000000 */
[----:B------:R-:W-:-:S06]  /*0ad0*/  LEA.HI R0, R4, R4, RZ, 0x1 ;  /* 0x0000000404007211 */ /* 0x000fcc00078f08ff */
[----:B------:R-:W-:Y:S01]  /*0ae0*/  DFMA R32, R30, -UR4, R28 ;  /* 0x800000041e207c2b */ /* 0x000fe2000800001c */
[----:B------:R-:W-:Y:S01]  /*0af0*/  UMOV UR4, 0x3b39803f ;  /* 0x3b39803f00047882 */ /* 0x000fe20000000000 */
[----:B------:R-:W-:-:S06]  /*0b00*/  UMOV UR5, 0x3c7abc9e ;  /* 0x3c7abc9e00057882 */ /* 0x000fcc0000000000 */
[----:B------:R-:W-:Y:S01]  /*0b10*/  DFMA R30, R30, -UR4, R32 ;  /* 0x800000041e1e7c2b */ /* 0x000fe20008000020 */
[----:B------:R-:W-:Y:S01]  /*0b20*/  UMOV UR4, 0x69ce2bdf ;  /* 0x69ce2bdf00047882 */ /* 0x000fe20000000000 */
[----:B------:R-:W-:Y:S01]  /*0b30*/  IMAD.MOV.U32 R32, RZ, RZ, -0x35dec16 ;  /* 0xfca213eaff207424 */ /* 0x000fe200078e00ff */
[----:B------:R-:W-:Y:S01]  /*0b40*/  UMOV UR5, 0x3e5ade15 ;  /* 0x3e5ade1500057882 */ /* 0x000fe20000000000 */
[----:B------:R-:W-:-:S06]  /*0b50*/  IMAD.MOV.U32 R33, RZ, RZ, 0x3e928af3 ;  /* 0x3e928af3ff217424 */ /* 0x000fcc00078e00ff */
[----:B------:R-:W-:Y:S01]  /*0b60*/  DFMA R32, R30, UR4, R32 ;  /* 0x000000041e207c2b */ /* 0x000fe20008000020 */
[----:B------:R-:W-:Y:S01]  /*0b70*/  UMOV UR4, 0x62401315 ;  /* 0x6240131500047882 */ /* 0x000fe20000000000 */
[----:B------:R-:W-:-:S06]  /*0b80*/  UMOV UR5, 0x3ec71dee ;  /* 0x3ec71dee00057882 */ /* 0x000fcc0000000000 */
[----:B------:R-:W-:Y:S01]  /*0b90*/  DFMA R32, R30, R32, UR4 ;  /* 0x000000041e207e2b */ /* 0x000fe20008000020 */
        /* <DEDUP_REMOVED lines=20> */
[----:B------:R-:W-:-:S08]  /*0ce0*/  DFMA R32, R30, R32, UR4 ;  /* 0x000000041e207e2b */ /* 0x000fd00008000020 */
[----:B------:R-:W-:-:S08]  /*0cf0*/  DFMA R32, R30, R32, 1 ;  /* 0x3ff000001e20742b */ /* 0x000fd00000000020 */
[----:B------:R-:W-:Y:S01]  /*0d00*/  DFMA R30, R30, R32, 1 ;  /* 0x3ff000001e1e742b */ /* 0x000fe20000000020 */
[----:B------:R-:W-:Y:S02]  /*0d10*/  SHF.R.S32.HI R33, RZ, 0x1, R0 ;  /* 0x00000001ff217819 */ /* 0x000fe40000011400 */
[----:B------:R-:W-:Y:S02]  /*0d20*/  FSEL R0, R35, RZ, P2 ;  /* 0x000000ff23007208 */ /* 0x000fe40001000000 */
[----:B------:R-:W-:Y:S01]  /*0d30*/  FSEL R35, R34, RZ, P2 ;  /* 0x000000ff22237208 */ /* 0x000fe20001000000 */
[----:B------:R-:W-:Y:S01]  /*0d40*/  IMAD.IADD R36, R4, 0x1, -R33 ;  /* 0x0000000104247824 */ /* 0x000fe200078e0a21 */
[----:B------:R-:W-:-:S03]  /*0d50*/  FSETP.GEU.AND P2, PT, |R29|, 4.1917929649353027344, PT ;  /* 0x4086232b1d00780b */ /* 0x000fc60003f4e200 */
[----:B------:R-:W-:Y:S01]  /*0d60*/  IMAD R33, R33, 0x100000, R31 ;  /* 0x0010000021217824 */ /* 0x000fe200078e021f */
[----:B------:R-:W-:Y:S01]  /*0d70*/  LEA R31, R4, R31, 0x14 ;  /* 0x0000001f041f7211 */ /* 0x000fe200078ea0ff */
[----:B------:R-:W-:Y:S01]  /*0d80*/  IMAD.MOV.U32 R32, RZ, RZ, R30 ;  /* 0x000000ffff207224 */ /* 0x000fe200078e001e */
[----:B------:R-:W-:Y:S01]  /*0d90*/  LEA R37, R36, 0x3ff00000, 0x14 ;  /* 0x3ff0000024257811 */ /* 0x000fe200078ea0ff */
[----:B------:R-:W-:-:S06]  /*0da0*/  IMAD.MOV.U32 R36, RZ, RZ, RZ ;  /* 0x000000ffff247224 */ /* 0x000fcc00078e00ff */
[----:B------:R-:W-:-:S10]  /*0db0*/  DMUL R32, R32, R36 ;  /* 0x0000002420207228 */ /* 0x000fd40000000000 */
[----:B------:R-:W-:Y:S02]  /*0dc0*/  FSEL R4, R0, R33, P1 ;  /* 0x0000002100047208 */ /* 0x000fe40000800000 */
[----:B------:R-:W-:Y:S02]  /*0dd0*/  FSEL R29, R35, R32, P1 ;  /* 0x00000020231d7208 */ /* 0x000fe40000800000 */
[----:B------:R-:W-:Y:S02]  /*0de0*/  FSEL R5, R31, R4, !P2 ;  /* 0x000000041f057208 */ /* 0x000fe40005000000 */
[----:B------:R-:W-:Y:S01]  /*0df0*/  FSEL R4, R30, R29, !P2 ;  /* 0x0000001d1e047208 */ /* 0x000fe20005000000 */
[----:B------:R-:W-:Y:S06]  /*0e00*/  @!P2 BRA `(.L_x_21) ;  /* 0x000000000010a947 */ /* 0x000fec0003800000 */
[----:B------:R-:W-:Y:S02]  /*0e10*/  IMAD.MOV.U32 R30, RZ, RZ, R35 ;  /* 0x000000ffff1e7224 */ /* 0x000fe400078e0023 */
[----:B------:R-:W-:Y:S02]  /*0e20*/  IMAD.MOV.U32 R31, RZ, RZ, R0 ;  /* 0x000000ffff1f7224 */ /* 0x000fe400078e0000 */
[----:B------:R-:W-:Y:S02]  /*0e30*/  @!P1 IMAD.MOV.U32 R30, RZ, RZ, R32 ;  /* 0x000000ffff1e9224 */ /* 0x000fe400078e0020 */
[----:B------:R-:W-:-:S07]  /*0e40*/  @!P1 IMAD.MOV.U32 R31, RZ, RZ, R33 ;  /* 0x000000ffff1f9224 */ /* 0x000fce00078e0021 */
.L_x_21:
[----:B------:R-:W-:Y:S05]  /*0e50*/  BSYNC.RECONVERGENT B2 ;  /* 0x0000000000027941 */ /* 0x000fea0003800200 */
.L_x_20:
[----:B------:R-:W-:Y:S02]  /*0e60*/  DADD R12, R12, R30 ;  /* 0x000000000c0c7229 */ /* 0x000fe4000000001e */
[-C--:B------:R-:W-:Y:S02]  /*0e70*/  DFMA R14, R8, R4.reuse, R14 ;  /* 0x00000004080e722b */ /* 0x080fe4000000000e */
[----:B------:R-:W-:-:S11]  /*0e80*/  DFMA R20, R6, R4, R20 ;  /* 0x000000040614722b */ /* 0x000fd60000000014 */
.L_x_19:
[----:B------:R-:W-:Y:S05]  /*0e90*/  BSYNC.RECONVERGENT B1 ;  /* 0x0000000000017941 */ /* 0x000fea0003800200 */
.L_x_18:
[----:B------:R-:W-:-:S05]  /*0ea0*/  IADD3 R10, P1, PT, R10, 0x10, RZ ;  /* 0x000000100a0a7810 */ /* 0x000fca0007f3e0ff */
[----:B------:R-:W-:Y:S01]  /*0eb0*/  IMAD.X R11, RZ, RZ, R11, P1 ;  /* 0x000000ffff0b7224 */ /* 0x000fe200008e060b */
[----:B------:R-:W-:Y:S07]  /*0ec0*/  @P0 BRA `(.L_x_22) ;  /* 0xfffffff400e00947 */ /* 0x000fee000383ffff */
[----:B------:R-:W-:Y:S05]  /*0ed0*/  BSYNC.RECONVERGENT B0 ;  /* 0x0000000000007941 */ /* 0x000fea0003800200 */
.L_x_9:
[----:B------:R-:W0:Y:S01]  /*0ee0*/  MUFU.RCP64H R5, R13 ;  /* 0x0000000d00057308 */ /* 0x000e220000001800 */
[----:B------:R-:W-:Y:S01]  /*0ef0*/  IMAD.MOV.U32 R4, RZ, RZ, 0x1 ;  /* 0x00000001ff047424 */ /* 0x000fe200078e00ff */
[----:B------:R-:W-:Y:S01]  /*0f00*/  FSETP.GEU.AND P1, PT, |R15|, 6.5827683646048100446e-37, PT ;  /* 0x036000000f00780b */ /* 0x000fe20003f2e200 */
[----:B------:R-:W-:Y:S04]  /*0f10*/  BSSY.RECONVERGENT B0, `(.L_x_23) ;  /* 0x0000014000007945 */ /* 0x000fe80003800200 */
[----:B0-----:R-:W-:-:S08]  /*0f20*/  DFMA R6, -R12, R4, 1 ;  /* 0x3ff000000c06742b */ /* 0x001fd00000000104 */
[----:B------:R-:W-:-:S08]  /*0f30*/  DFMA R6, R6, R6, R6 ;  /* 0x000000060606722b */ /* 0x000fd00000000006 */
[----:B------:R-:W-:-:S08]  /*0f40*/  DFMA R6, R4, R6, R4 ;  /* 0x000000060406722b */ /* 0x000fd00000000004 */
[----:B------:R-:W-:-:S08]  /*0f50*/  DFMA R4, -R12, R6, 1 ;  /* 0x3ff000000c04742b */ /* 0x000fd00000000106 */
[----:B------:R-:W-:-:S08]  /*0f60*/  DFMA R4, R6, R4, R6 ;  /* 0x000000040604722b */ /* 0x000fd00000000006 */
[----:B------:R-:W-:-:S08]  /*0f70*/  DMUL R6, R14, R4 ;  /* 0x000000040e067228 */ /* 0x000fd00000000000 */
[----:B------:R-:W-:-:S08]  /*0f80*/  DFMA R8, -R12, R6, R14 ;  /* 0x000000060c08722b */ /* 0x000fd0000000010e */
[----:B------:R-:W-:-:S10]  /*0f90*/  DFMA R6, R4, R8, R6 ;  /* 0x000000080406722b */ /* 0x000fd40000000006 */
[----:B------:R-:W-:-:S05]  /*0fa0*/  FFMA R0, RZ, R13, R7 ;  /* 0x0000000dff007223 */ /* 0x000fca0000000007 */
[----:B------:R-:W-:-:S13]  /*0fb0*/  FSETP.GT.AND P0, PT, |R0|, 1.469367938527859385e-39, PT ;  /* 0x001000000000780b */ /* 0x000fda0003f04200 */
[----:B------:R-:W-:Y:S05]  /*0fc0*/  @P0 BRA P1, `(.L_x_24) ;  /* 0x0000000000200947 */ /* 0x000fea0000800000 */
[----:B------:R-:W-:Y:S01]  /*0fd0*/  IMAD.MOV.U32 R10, RZ, RZ, R14 ;  /* 0x000000ffff0a7224 */ /* 0x000fe200078e000e */
[----:B------:R-:W-:Y:S01]  /*0fe0*/  MOV R11, R15 ;  /* 0x0000000f000b7202 */ /* 0x000fe20000000f00 */
[----:B------:R-:W-:Y:S01]  /*0ff0*/  IMAD.MOV.U32 R8, RZ, RZ, R12 ;  /* 0x000000ffff087224 */ /* 0x000fe200078e000c */
[----:B------:R-:W-:Y:S01]  /*1000*/  MOV R0, 0x1030 ;  /* 0x0000103000007802 */ /* 0x000fe20000000f00 */
[----:B------:R-:W-:-:S07]  /*1010*/  IMAD.MOV.U32 R9, RZ, RZ, R13 ;  /* 0x000000ffff097224 */ /* 0x000fce00078e000d */
[----:B------:R-:W-:Y:S05]  /*1020*/  CALL.REL.NOINC `($__internal_0_$__cuda_sm20_div_rn_f64_full) ;  /* 0x0000000800287944 */ /* 0x000fea0003c00000 */
[----:B------:R-:W-:Y:S02]  /*1030*/  IMAD.MOV.U32 R6, RZ, RZ, R8 ;  /* 0x000000ffff067224 */ /* 0x000fe400078e0008 */
[----:B------:R-:W-:-:S07]  /*1040*/  IMAD.MOV.U32 R7, RZ, RZ, R9 ;  /* 0x000000ffff077224 */ /* 0x000fce00078e0009 */
.L_x_24:
[----:B------:R-:W-:Y:S05]  /*1050*/  BSYNC.RECONVERGENT B0 ;  /* 0x0000000000007941 */ /* 0x000fea0003800200 */
.L_x_23:
[----:B------:R-:W-:Y:S01]  /*1060*/  DADD R4, R6, -R22 ;  /* 0x0000000006047229 */ /* 0x000fe20000000816 */
[----:B------:R-:W-:Y:S01]  /*1070*/  BSSY.RECONVERGENT B0, `(.L_x_25) ;  /* 0x0000006000007945 */ /* 0x000fe20003800200 */
[----:B------:R-:W-:Y:S01]  /*1080*/  IMAD.MOV.U32 R22, RZ, RZ, R6 ;  /* 0x000000ffff167224 */ /* 0x000fe200078e0006 */
[----:B------:R-:W-:Y:S01]  /*1090*/  MOV R0, 0x10d0 ;  /* 0x000010d000007802 */ /* 0x000fe20000000f00 */
[----:B------:R-:W-:-:S04]  /*10a0*/  IMAD.MOV.U32 R23, RZ, RZ, R7 ;  /* 0x000000ffff177224 */ /* 0x000fc800078e0007 */
[----:B------:R-:W-:-:S11]  /*10b0*/  DADD R40, -RZ, |R4| ;  /* 0x00000000ff287229 */ /* 0x000fd60000000504 */
[----:B------:R-:W-:Y:S05]  /*10c0*/  CALL.REL.NOINC `($_Z15meanshiftKernelPdS_i$__internal_accurate_pow) ;  /* 0x0000001000307944 */ /* 0x000fea0003c00000 */
[----:B------:R-:W-:Y:S05]  /*10d0*/  BSYNC.RECONVERGENT B0 ;  /* 0x0000000000007941 */ /* 0x000fea0003800200 */
.L_x_25:
        /* <DEDUP_REMOVED lines=12> */
[----:B------:R-:W-:Y:S01]  /*11a0*/  IMAD.MOV.U32 R28, RZ, RZ, 0x0 ;  /* 0x00000000ff1c7424 */ /* 0x000fe200078e00ff */
[----:B------:R-:W-:Y:S01]  /*11b0*/  MOV R29, 0x7ff00000 ;  /* 0x7ff00000001d7802 */ /* 0x000fe20000000f00 */
[----:B------:R-:W-:Y:S06]  /*11c0*/  BRA `(.L_x_27) ;  /* 0x0000000000047947 */ /* 0x000fec0003800000 */
.L_x_28:
[----:B------:R-:W-:-:S11]  /*11d0*/  DADD R28, R4, 2 ;  /* 0x40000000041c7429 */ /* 0x000fd60000000000 */
.L_x_27:
[----:B------:R-:W-:Y:S05]  /*11e0*/  BSYNC.RECONVERGENT B0 ;  /* 0x0000000000007941 */ /* 0x000fea0003800200 */
.L_x_26:
[----:B------:R-:W0:Y:S01]  /*11f0*/  MUFU.RCP64H R7, R13 ;  /* 0x0000000d00077308 */ /* 0x000e220000001800 */
[----:B------:R-:W-:Y:S01]  /*1200*/  IMAD.MOV.U32 R6, RZ, RZ, 0x1 ;  /* 0x00000001ff067424 */ /* 0x000fe200078e00ff */
[----:B------:R-:W-:Y:S01]  /*1210*/  FSETP.GEU.AND P2, PT, |R21|, 6.5827683646048100446e-37, PT ;  /* 0x036000001500780b */ /* 0x000fe20003f4e200 */
[----:B------:R-:W-:Y:S01]  /*1220*/  DADD R28, RZ, R28 ;  /* 0x00000000ff1c7229 */ /* 0x000fe2000000001c */
[----:B------:R-:W-:Y:S01]  /*1230*/  BSSY.RECONVERGENT B0, `(.L_x_29) ;  /* 0x0000015000007945 */ /* 0x000fe20003800200 */
[----:B------:R-:W-:-:S08]  /*1240*/  DSETP.NEU.AND P0, PT, R4, 1, PT ;  /* 0x3ff000000400742a */ /* 0x000fd00003f0d000 */
[----:B------:R-:W-:Y:S02]  /*1250*/  FSEL R4, R28, RZ, P0 ;  /* 0x000000ff1c047208 */ /* 0x000fe40000000000 */
[----:B------:R-:W-:Y:S01]  /*1260*/  FSEL R5, R29, 1.875, P0 ;  /* 0x3ff000001d057808 */ /* 0x000fe20000000000 */
        /* <DEDUP_REMOVED lines=12> */
[----:B------:R-:W-:Y:S01]  /*1330*/  MOV R0, 0x1380 ;  /* 0x0000138000007802 */ /* 0x000fe20000000f00 */
[----:B------:R-:W-:Y:S02]  /*1340*/  IMAD.MOV.U32 R11, RZ, RZ, R21 ;  /* 0x000000ffff0b7224 */ /* 0x000fe400078e0015 */
[----:B------:R-:W-:Y:S02]  /*1350*/  IMAD.MOV.U32 R8, RZ, RZ, R12 ;  /* 0x000000ffff087224 */ /* 0x000fe400078e000c */
[----:B------:R-:W-:-:S07]  /*1360*/  IMAD.MOV.U32 R9, RZ, RZ, R13 ;  /* 0x000000ffff097224 */ /* 0x000fce00078e000d */
[----:B------:R-:W-:Y:S05]  /*1370*/  CALL.REL.NOINC `($__internal_0_$__cuda_sm20_div_rn_f64_full) ;  /* 0x0000000400547944 */ /* 0x000fea0003c00000 */
.L_x_30:
[----:B------:R-:W-:Y:S05]  /*1380*/  BSYNC.RECONVERGENT B0 ;  /* 0x0000000000007941 */ /* 0x000fea0003800200 */
.L_x_29:
        /* <DEDUP_REMOVED lines=8> */
.L_x_31:
        /* <DEDUP_REMOVED lines=12> */
[----:B------:R-:W-:Y:S01]  /*14d0*/  MOV R28, 0x0 ;  /* 0x00000000001c7802 */ /* 0x000fe20000000f00 */
[----:B------:R-:W-:Y:S01]  /*14e0*/  IMAD.MOV.U32 R29, RZ, RZ, 0x7ff00000 ;  /* 0x7ff00000ff1d7424 */ /* 0x000fe200078e00ff */
[----:B------:R-:W-:Y:S06]  /*14f0*/  BRA `(.L_x_33) ;  /* 0x0000000000047947 */ /* 0x000fec0003800000 */
.L_x_34:
[----:B------:R-:W-:-:S11]  /*1500*/  DADD R28, R6, 2 ;  /* 0x40000000061c7429 */ /* 0x000fd60000000000 */
.L_x_33:
[----:B------:R-:W-:Y:S05]  /*1510*/  BSYNC.RECONVERGENT B0 ;  /* 0x0000000000007941 */ /* 0x000fea0003800200 */
.L_x_32:
[----:B------:R-:W-:Y:S01]  /*1520*/  DSETP.NEU.AND P0, PT, R6, 1, PT ;  /* 0x3ff000000600742a */ /* 0x000fe20003f0d000 */
[----:B------:R-:W-:Y:S01]  /*1530*/  IMAD.MOV.U32 R8, RZ, RZ, 0x0 ;  /* 0x00000000ff087424 */ /* 0x000fe200078e00ff */
[----:B------:R-:W-:Y:S01]  /*1540*/  BSSY.RECONVERGENT B0, `(.L_x_35) ;  /* 0x000001e000007945 */ /* 0x000fe20003800200 */
[----:B------:R-:W-:-:S03]  /*1550*/  IMAD.MOV.U32 R9, RZ, RZ, 0x3fd80000 ;  /* 0x3fd80000ff097424 */ /* 0x000fc600078e00ff */
[----:B------:R-:W-:Y:S02]  /*1560*/  FSEL R6, R28, RZ, P0 ;  /* 0x000000ff1c067208 */ /* 0x000fe40000000000 */
[----:B------:R-:W-:Y:S02]  /*1570*/  FSEL R7, R29, 1.875, P0 ;  /* 0x3ff000001d077808 */ /* 0x000fe40000000000 */
[----:B------:R-:W-:-:S04]  /*1580*/  ISETP.NE.AND P0, PT, R18, RZ, PT ;  /* 0x000000ff1200720c */ /* 0x000fc80003f05270 */
        /* <DEDUP_REMOVED lines=19> */
[----:B------:R-:W-:Y:S02]  /*16c0*/  IMAD.MOV.U32 R10, RZ, RZ, R12 ;  /* 0x000000ffff0a7224 */ /* 0x000fe400078e000c */
[----:B------:R-:W-:Y:S02]  /*16d0*/  IMAD.MOV.U32 R11, RZ, RZ, R13 ;  /* 0x000000ffff0b7224 */ /* 0x000fe400078e000d */
[----:B------:R-:W-:-:S07]  /*16e0*/  IMAD.MOV.U32 R15, RZ, RZ, R7 ;  /* 0x000000ffff0f7224 */ /* 0x000fce00078e0007 */
[----:B------:R-:W-:Y:S05]  /*16f0*/  CALL.REL.NOINC `($__internal_1_$__cuda_sm20_dsqrt_rn_f64_mediumpath_v1) ;  /* 0x0000000400e87944 */ /* 0x000fea0003c00000 */
[----:B------:R-:W-:Y:S02]  /*1700*/  IMAD.MOV.U32 R28, RZ, RZ, R3 ;  /* 0x000000ffff1c7224 */ /* 0x000fe400078e0003 */
[----:B------:R-:W-:-:S07]  /*1710*/  IMAD.MOV.U32 R29, RZ, RZ, R6 ;  /* 0x000000ffff1d7224 */ /* 0x000fce00078e0006 */
.L_x_36:
[----:B------:R-:W-:Y:S05]  /*1720*/  BSYNC.RECONVERGENT B0 ;  /* 0x0000000000007941 */ /* 0x000fea0003800200 */
.L_x_35:
[----:B------:R-:W-:Y:S01]  /*1730*/  BSSY.RECONVERGENT B6, `(.L_x_37) ;  /* 0x0000010000067945 */ /* 0x000fe20003800200 */
[----:B------:R-:W-:-:S03]  /*1740*/  VIADD R17, R17, 0x1 ;  /* 0x0000000111117836 */ /* 0x000fc60000000000 */
[----:B------:R-:W-:Y:S05]  /*1750*/  @P0 BRA `(.L_x_38) ;  /* 0x0000000000340947 */ /* 0x000fea0003800000 */
[----:B------:R-:W0:Y:S01]  /*1760*/  LDCU UR4, c[0x0][0x2f8] ;  /* 0x00005f00ff0477ac */ /* 0x000e220008000800 */
[----:B------:R-:W-:Y:S01]  /*1770*/  MOV R3, 0x0 ;  /* 0x0000000000037802 */ /* 0x000fe20000000f00 */
[----:B------:R-:W-:Y:S02]  /*1780*/  IMAD.MOV.U32 R6, RZ, RZ, R2 ;  /* 0x000000ffff067224 */ /* 0x000fe400078e0002 */
[----:B------:R-:W-:Y:S01]  /*1790*/  IMAD.MOV.U32 R7, RZ, RZ, R16 ;  /* 0x000000ffff077224 */ /* 0x000fe200078e0010 */
[----:B------:R1:W2:Y:S01]  /*17a0*/  LDC.64 R8, c[0x4][R3] ;  /* 0x0100000003087b82 */ /* 0x0002a20000000a00 */
[----:B0-----:R-:W-:Y:S01]  /*17b0*/  IADD3 R0, PT, PT, R2, -UR4, RZ ;  /* 0x8000000402007c10 */ /* 0x001fe2000fffe0ff */
[----:B------:R-:W0:Y:S04]  /*17c0*/  LDCU.64 UR4, c[0x4][0x8] ;  /* 0x01000100ff0477ac */ /* 0x000e280008000a00 */
[----:B------:R1:W-:Y:S04]  /*17d0*/  STL [R0], R17 ;  /* 0x0000001100007387 */ /* 0x0003e80000100800 */
[----:B------:R1:W-:Y:S01]  /*17e0*/  STL.64 [R0+0x8], R28 ;  /* 0x0000081c00007387 */ /* 0x0003e20000100a00 */
[----:B0-----:R-:W-:-:S02]  /*17f0*/  IMAD.U32 R4, RZ, RZ, UR4 ;  /* 0x00000004ff047e24 */ /* 0x001fc4000f8e00ff */
[----:B-1----:R-:W-:-:S07]  /*1800*/  IMAD.U32 R5, RZ, RZ, UR5 ;  /* 0x00000005ff057e24 */ /* 0x002fce000f8e00ff */
[----:B------:R-:W-:-:S07]  /*1810*/  LEPC R20, `(.L_x_38) ;  /* 0x000000001014794e */ /* 0x000fce0000000000 */
[----:B--2---:R-:W-:Y:S05]  /*1820*/  CALL.ABS.NOINC R8 ;  /* 0x0000000008007343 */ /* 0x004fea0003c00000 */
.L_x_38:
[----:B------:R-:W-:Y:S05]  /*1830*/  BSYNC.RECONVERGENT B6 ;  /* 0x0000000000067941 */ /* 0x000fea0003800200 */
.L_x_37:
[----:B------:R-:W-:Y:S01]  /*1840*/  UMOV UR4, 0x9abcaf48 ;  /* 0x9abcaf4800047882 */ /* 0x000fe20000000000 */
[----:B------:R-:W-:Y:S01]  /*1850*/  UMOV UR5, 0x3e7ad7f2 ;  /* 0x3e7ad7f200057882 */ /* 0x000fe20000000000 */
[----:B------:R-:W-:Y:S01]  /*1860*/  ISETP.GE.U32.AND P0, PT, R19, 0x1d, PT ;  /* 0x0000001d1300780c */ /* 0x000fe20003f06070 */
[----:B------:R-:W-:-:S14]  /*1870*/  DSETP.GT.AND P1, PT, R28, UR4, PT ;  /* 0x000000041c007e2a */ /* 0x000fdc000bf24000 */
[----:B------:R-:W-:Y:S05]  /*1880*/  @!P0 BRA P1, `(.L_x_39) ;  /* 0xffffffec003c8947 */ /* 0x000fea000083ffff */
.L_x_8:
[----:B------:R-:W-:Y:S05]  /*1890*/  BSYNC.RECONVERGENT B8 ;  /* 0x0000000000087941 */ /* 0x000fea0003800200 */
.L_x_0:
[----:B------:R-:W-:Y:S04]  /*18a0*/  STG.E.64 desc[UR36][R26.64], R22 ;  /* 0x000000161a007986 */ /* 0x000fe8000c101b24 */
[----:B------:R-:W-:Y:S01]  /*18b0*/  STG.E.64 desc[UR36][R26.64+0x8], R24 ;  /* 0x000008181a007986 */ /* 0x000fe2000c101b24 */
[----:B------:R-:W-:Y:S05]  /*18c0*/  EXIT ;  /* 0x000000000000794d */ /* 0x000fea0003800000 */
        .weak           $__internal_0_$__cuda_sm20_div_rn_f64_full
        .type           $__internal_0_$__cuda_sm20_div_rn_f64_full,@function
        .size           $__internal_0_$__cuda_sm20_div_rn_f64_full,($__internal_1_$__cuda_sm20_dsqrt_rn_f64_mediumpath_v1 - $__internal_0_$__cuda_sm20_div_rn_f64_full)
$__internal_0_$__cuda_sm20_div_rn_f64_full:
[C---:B------:R-:W-:Y:S01]  /*18d0*/  FSETP.GEU.AND P0, PT, |R9|.reuse, 1.469367938527859385e-39, PT ;  /* 0x001000000900780b */ /* 0x040fe20003f0e200 */
[----:B------:R-:W-:Y:S01]  /*18e0*/  IMAD.MOV.U32 R14, RZ, RZ, 0x1 ;  /* 0x00000001ff0e7424 */ /* 0x000fe200078e00ff */
[----:B------:R-:W-:Y:S01]  /*18f0*/  LOP3.LUT R6, R9, 0x800fffff, RZ, 0xc0, !PT ;  /* 0x800fffff09067812 */ /* 0x000fe200078ec0ff */
[----:B------:R-:W-:Y:S01]  /*1900*/  BSSY.RECONVERGENT B1, `(.L_x_40) ;  /* 0x0000054000017945 */ /* 0x000fe20003800200 */
[C---:B------:R-:W-:Y:S02]  /*1910*/  FSETP.GEU.AND P2, PT, |R11|.reuse, 1.469367938527859385e-39, PT ;  /* 0x001000000b00780b */ /* 0x040fe40003f4e200 */
[----:B------:R-:W-:Y:S01]  /*1920*/  LOP3.LUT R7, R6, 0x3ff00000, RZ, 0xfc, !PT ;  /* 0x3ff0000006077812 */ /* 0x000fe200078efcff */
[----:B------:R-:W-:Y:S01]  /*1930*/  IMAD.MOV.U32 R6, RZ, RZ, R8 ;  /* 0x000000ffff067224 */ /* 0x000fe200078e0008 */
[----:B------:R-:W-:Y:S02]  /*1940*/  LOP3.LUT R3, R11, 0x7ff00000, RZ, 0xc0, !PT ;  /* 0x7ff000000b037812 */ /* 0x000fe400078ec0ff */
[----:B------:R-:W-:-:S03]  /*1950*/  LOP3.LUT R36, R9, 0x7ff00000, RZ, 0xc0, !PT ;  /* 0x7ff0000009247812 */ /* 0x000fc600078ec0ff */
[----:B------:R-:W-:Y:S01]  /*1960*/  @!P0 DMUL R6, R8, 8.98846567431157953865e+307 ;  /* 0x7fe0000008068828 */ /* 0x000fe20000000000 */
[----:B------:R-:W-:Y:S01]  /*1970*/  ISETP.GE.U32.AND P1, PT, R3, R36, PT ;  /* 0x000000240300720c */ /* 0x000fe20003f26070 */
[----:B------:R-:W-:Y:S02]  /*1980*/  IMAD.MOV.U32 R37, RZ, RZ, R3 ;  /* 0x000000ffff257224 */ /* 0x000fe400078e0003 */
[----:B------:R-:W-:Y:S02]  /*1990*/  @!P2 LOP3.LUT R30, R9, 0x7ff00000, RZ, 0xc0, !PT ;  /* 0x7ff00000091ea812 */ /* 0x000fe400078ec0ff */
[----:B------:R-:W0:Y:S02]  /*19a0*/  MUFU.RCP64H R15, R7 ;  /* 0x00000007000f7308 */ /* 0x000e240000001800 */
[----:B------:R-:W-:Y:S01]  /*19b0*/  @!P2 ISETP.GE.U32.AND P3, PT, R3, R30, PT ;  /* 0x0000001e0300a20c */ /* 0x000fe20003f66070 */
[----:B------:R-:W-:Y:S01]  /*19c0*/  IMAD.MOV.U32 R30, RZ, RZ, 0x1ca00000 ;  /* 0x1ca00000ff1e7424 */ /* 0x000fe200078e00ff */
[----:B------:R-:W-:-:S05]  /*19d0*/  @!P0 LOP3.LUT R36, R7, 0x7ff00000, RZ, 0xc0, !PT ;  /* 0x7ff0000007248812 */ /* 0x000fca00078ec0ff */
[----:B------:R-:W-:Y:S01]  /*19e0*/  VIADD R38, R36, 0xffffffff ;  /* 0xffffffff24267836 */ /* 0x000fe20000000000 */
[----:B0-----:R-:W-:-:S08]  /*19f0*/  DFMA R28, R14, -R6, 1 ;  /* 0x3ff000000e1c742b */ /* 0x001fd00000000806 */
[----:B------:R-:W-:-:S08]  /*1a00*/  DFMA R28, R28, R28, R28 ;  /* 0x0000001c1c1c722b */ /* 0x000fd0000000001c */
[----:B------:R-:W-:Y:S01]  /*1a10*/  DFMA R32, R14, R28, R14 ;  /* 0x0000001c0e20722b */ /* 0x000fe2000000000e */
[C---:B------:R-:W-:Y:S01]  /*1a20*/  @!P2 SEL R29, R30.reuse, 0x63400000, !P3 ;  /* 0x634000001e1da807 */ /* 0x040fe20005800000 */
[----:B------:R-:W-:Y:S01]  /*1a30*/  @!P2 IMAD.MOV.U32 R28, RZ, RZ, RZ ;  /* 0x000000ffff1ca224 */ /* 0x000fe200078e00ff */
[----:B------:R-:W-:Y:S02]  /*1a40*/  SEL R15, R30, 0x63400000, !P1 ;  /* 0x634000001e0f7807 */ /* 0x000fe40004800000 */
[--C-:B------:R-:W-:Y:S02]  /*1a50*/  @!P2 LOP3.LUT R29, R29, 0x80000000, R11.reuse, 0xf8, !PT ;  /* 0x800000001d1da812 */ /* 0x100fe400078ef80b */
[----:B------:R-:W-:Y:S01]  /*1a60*/  LOP3.LUT R15, R15, 0x800fffff, R11, 0xf8, !PT ;  /* 0x800fffff0f0f7812 */ /* 0x000fe200078ef80b */
[----:B------:R-:W-:Y:S01]  /*1a70*/  DFMA R34, R32, -R6, 1 ;  /* 0x3ff000002022742b */ /* 0x000fe20000000806 */
[----:B------:R-:W-:Y:S02]  /*1a80*/  @!P2 LOP3.LUT R29, R29, 0x100000, RZ, 0xfc, !PT ;  /* 0x001000001d1da812 */ /* 0x000fe400078efcff */
[----:B------:R-:W-:-:S05]  /*1a90*/  MOV R14, R10 ;  /* 0x0000000a000e7202 */ /* 0x000fca0000000f00 */
[----:B------:R-:W-:Y:S02]  /*1aa0*/  DFMA R34, R32, R34, R32 ;  /* 0x000000222022722b */ /* 0x000fe40000000020 */
[----:B------:R-:W-:-:S08]  /*1ab0*/  @!P2 DFMA R14, R14, 2, -R28 ;  /* 0x400000000e0ea82b */ /* 0x000fd0000000081c */
[----:B------:R-:W-:Y:S02]  /*1ac0*/  DMUL R28, R34, R14 ;  /* 0x0000000e221c7228 */ /* 0x000fe40000000000 */
[----:B------:R-:W-:-:S05]  /*1ad0*/  @!P2 LOP3.LUT R37, R15, 0x7ff00000, RZ, 0xc0, !PT ;  /* 0x7ff000000f25a812 */ /* 0x000fca00078ec0ff */
[----:B------:R-:W-:Y:S01]  /*1ae0*/  VIADD R31, R37, 0xffffffff ;  /* 0xffffffff251f7836 */ /* 0x000fe20000000000 */
[----:B------:R-:W-:-:S04]  /*1af0*/  DFMA R32, R28, -R6, R14 ;  /* 0x800000061c20722b */ /* 0x000fc8000000000e */
[----:B------:R-:W-:-:S04]  /*1b00*/  ISETP.GT.U32.AND P0, PT, R31, 0x7feffffe, PT ;  /* 0x7feffffe1f00780c */ /* 0x000fc80003f04070 */
[----:B------:R-:W-:Y:S01]  /*1b10*/  ISETP.GT.U32.OR P0, PT, R38, 0x7feffffe, P0 ;  /* 0x7feffffe2600780c */ /* 0x000fe20000704470 */
[----:B------:R-:W-:-:S12]  /*1b20*/  DFMA R28, R34, R32, R28 ;  /* 0x00000020221c722b */ /* 0x000fd8000000001c */
[----:B------:R-:W-:Y:S05]  /*1b30*/  @P0 BRA `(.L_x_41) ;  /* 0x00000000006c0947 */ /* 0x000fea0003800000 */
[----:B------:R-:W-:-:S04]  /*1b40*/  LOP3.LUT R32, R9, 0x7ff00000, RZ, 0xc0, !PT ;  /* 0x7ff0000009207812 */ /* 0x000fc800078ec0ff */
[CC--:B------:R-:W-:Y:S02]  /*1b50*/  VIADDMNMX R10, R3.reuse, -R32.reuse, 0xb9600000, !PT ;  /* 0xb9600000030a7446 */ /* 0x0c0fe40007800920 */
[----:B------:R-:W-:Y:S02]  /*1b60*/  ISETP.GE.U32.AND P0, PT, R3, R32, PT ;  /* 0x000000200300720c */ /* 0x000fe40003f06070 */
[----:B------:R-:W-:Y:S02]  /*1b70*/  VIMNMX R10, PT, PT, R10, 0x46a00000, PT ;  /* 0x46a000000a0a7848 */ /* 0x000fe40003fe0100 */
[----:B------:R-:W-:-:S05]  /*1b80*/  SEL R3, R30, 0x63400000, !P0 ;  /* 0x634000001e037807 */ /* 0x000fca0004000000 */
[----:B------:R-:W-:Y:S02]  /*1b90*/  IMAD.IADD R3, R10, 0x1, -R3 ;  /* 0x000000010a037824 */ /* 0x000fe400078e0a03 */
[----:B------:R-:W-:Y:S02]  /*1ba0*/  IMAD.MOV.U32 R10, RZ, RZ, RZ ;  /* 0x000000ffff0a7224 */ /* 0x000fe400078e00ff */
[----:B------:R-:W-:-:S06]  /*1bb0*/  VIADD R11, R3, 0x7fe00000 ;  /* 0x7fe00000030b7836 */ /* 0x000fcc0000000000 */
[----:B------:R-:W-:-:S10]  /*1bc0*/  DMUL R30, R28, R10 ;  /* 0x0000000a1c1e7228 */ /* 0x000fd40000000000 */
[----:B------:R-:W-:-:S13]  /*1bd0*/  FSETP.GTU.AND P0, PT, |R31|, 1.469367938527859385e-39, PT ;  /* 0x001000001f00780b */ /* 0x000fda0003f0c200 */
[----:B------:R-:W-:Y:S05]  /*1be0*/  @P0 BRA `(.L_x_42) ;  /* 0x0000000000940947 */ /* 0x000fea0003800000 */
[----:B------:R-:W-:Y:S01]  /*1bf0*/  DFMA R6, R28, -R6, R14 ;  /* 0x800000061c06722b */ /* 0x000fe2000000000e */
[----:B------:R-:W-:-:S09]  /*1c00*/  MOV R10, RZ ;  /* 0x000000ff000a7202 */ /* 0x000fd20000000f00 */
[C---:B------:R-:W-:Y:S02]  /*1c10*/  FSETP.NEU.AND P0, PT, R7.reuse, RZ, PT ;  /* 0x000000ff0700720b */ /* 0x040fe40003f0d000 */
[----:B------:R-:W-:-:S04]  /*1c20*/  LOP3.LUT R9, R7, 0x80000000, R9, 0x48, !PT ;  /* 0x8000000007097812 */ /* 0x000fc800078e4809 */
[----:B------:R-:W-:-:S07]  /*1c30*/  LOP3.LUT R11, R9, R11, RZ, 0xfc, !PT ;  /* 0x0000000b090b7212 */ /* 0x000fce00078efcff */
[----:B------:R-:W-:Y:S05]  /*1c40*/  @!P0 BRA `(.L_x_42) ;  /* 0x00000000007c8947 */ /* 0x000fea0003800000 */
[----:B------:R-:W-:Y:S01]  /*1c50*/  IMAD.MOV R7, RZ, RZ, -R3 ;  /* 0x000000ffff077224 */ /* 0x000fe200078e0a03 */
[----:B------:R-:W-:Y:S01]  /*1c60*/  DMUL.RP R10, R28, R10 ;  /* 0x0000000a1c0a7228 */ /* 0x000fe20000008000 */
[----:B------:R-:W-:Y:S01]  /*1c70*/  IMAD.MOV.U32 R6, RZ, RZ, RZ ;  /* 0x000000ffff067224 */ /* 0x000fe200078e00ff */
[----:B------:R-:W-:-:S05]  /*1c80*/  IADD3 R3, PT, PT, -R3, -0x43300000, RZ ;  /* 0xbcd0000003037810 */ /* 0x000fca0007ffe1ff */
[----:B------:R-:W-:-:S03]  /*1c90*/  DFMA R6, R30, -R6, R28 ;  /* 0x800000061e06722b */ /* 0x000fc6000000001c */
[----:B------:R-:W-:-:S07]  /*1ca0*/  LOP3.LUT R9, R11, R9, RZ, 0x3c, !PT ;  /* 0x000000090b097212 */ /* 0x000fce00078e3cff */
[----:B------:R-:W-:-:S04]  /*1cb0*/  FSETP.NEU.AND P0, PT, |R7|, R3, PT ;  /* 0x000000030700720b */ /* 0x000fc80003f0d200 */
[----:B------:R-:W-:Y:S02]  /*1cc0*/  FSEL R30, R10, R30, !P0 ;  /* 0x0000001e0a1e7208 */ /* 0x000fe40004000000 */
[----:B------:R-:W-:Y:S01]  /*1cd0*/  FSEL R31, R9, R31, !P0 ;  /* 0x0000001f091f7208 */ /* 0x000fe20004000000 */
[----:B------:R-:W-:Y:S06]  /*1ce0*/  BRA `(.L_x_42) ;  /* 0x0000000000547947 */ /* 0x000fec0003800000 */
.L_x_41:
[----:B------:R-:W-:-:S14]  /*1cf0*/  DSETP.NAN.AND P0, PT, R10, R10, PT ;  /* 0x0000000a0a00722a */ /* 0x000fdc0003f08000 */
[----:B------:R-:W-:Y:S05]  /*1d00*/  @P0 BRA `(.L_x_43) ;  /* 0x0000000000440947 */ /* 0x000fea0003800000 */
[----:B------:R-:W-:-:S14]  /*1d10*/  DSETP.NAN.AND P0, PT, R8, R8, PT ;  /* 0x000000080800722a */ /* 0x000fdc0003f08000 */
[----:B------:R-:W-:Y:S05]  /*1d20*/  @P0 BRA `(.L_x_44) ;  /* 0x0000000000300947 */ /* 0x000fea0003800000 */
[----:B------:R-:W-:Y:S01]  /*1d30*/  ISETP.NE.AND P0, PT, R37, R36, PT ;  /* 0x000000242500720c */ /* 0x000fe20003f05270 */
[----:B------:R-:W-:Y:S02]  /*1d40*/  IMAD.MOV.U32 R30, RZ, RZ, 0x0 ;  /* 0x00000000ff1e7424 */ /* 0x000fe400078e00ff */
[----:B------:R-:W-:-:S10]  /*1d50*/  IMAD.MOV.U32 R31, RZ, RZ, -0x80000 ;  /* 0xfff80000ff1f7424 */ /* 0x000fd400078e00ff */
[----:B------:R-:W-:Y:S05]  /*1d60*/  @!P0 BRA `(.L_x_42) ;  /* 0x0000000000348947 */ /* 0x000fea0003800000 */
[----:B------:R-:W-:Y:S02]  /*1d70*/  ISETP.NE.AND P0, PT, R37, 0x7ff00000, PT ;  /* 0x7ff000002500780c */ /* 0x000fe40003f05270 */
[----:B------:R-:W-:Y:S02]  /*1d80*/  LOP3.LUT R31, R11, 0x80000000, R9, 0x48, !PT ;  /* 0x800000000b1f7812 */ /* 0x000fe400078e4809 */
[----:B------:R-:W-:-:S13]  /*1d90*/  ISETP.EQ.OR P0, PT, R36, RZ, !P0 ;  /* 0x000000ff2400720c */ /* 0x000fda0004702670 */
[----:B------:R-:W-:Y:S01]  /*1da0*/  @P0 LOP3.LUT R3, R31, 0x7ff00000, RZ, 0xfc, !PT ;  /* 0x7ff000001f030812 */ /* 0x000fe200078efcff */
[----:B------:R-:W-:Y:S02]  /*1db0*/  @!P0 IMAD.MOV.U32 R30, RZ, RZ, RZ ;  /* 0x000000ffff1e8224 */ /* 0x000fe400078e00ff */
[----:B------:R-:W-:Y:S02]  /*1dc0*/  @P0 IMAD.MOV.U32 R30, RZ, RZ, RZ ;  /* 0x000000ffff1e0224 */ /* 0x000fe400078e00ff */
[----:B------:R-:W-:Y:S01]  /*1dd0*/  @P0 IMAD.MOV.U32 R31, RZ, RZ, R3 ;  /* 0x000000ffff1f0224 */ /* 0x000fe200078e0003 */
[----:B------:R-:W-:Y:S06]  /*1de0*/  BRA `(.L_x_42) ;  /* 0x0000000000147947 */ /* 0x000fec0003800000 */
.L_x_44:
[----:B------:R-:W-:Y:S02]  /*1df0*/  LOP3.LUT R31, R9, 0x80000, RZ, 0xfc, !PT ;  /* 0x00080000091f7812 */ /* 0x000fe400078efcff */
[----:B------:R-:W-:Y:S01]  /*1e00*/  MOV R30, R8 ;  /* 0x00000008001e7202 */ /* 0x000fe20000000f00 */
[----:B------:R-:W-:Y:S06]  /*1e10*/  BRA `(.L_x_42) ;  /* 0x0000000000087947 */ /* 0x000fec0003800000 */
.L_x_43:
[----:B------:R-:W-:Y:S01]  /*1e20*/  LOP3.LUT R31, R11, 0x80000, RZ, 0xfc, !PT ;  /* 0x000800000b1f7812 */ /* 0x000fe200078efcff */
[----:B------:R-:W-:-:S07]  /*1e30*/  IMAD.MOV.U32 R30, RZ, RZ, R10 ;  /* 0x000000ffff1e7224 */ /* 0x000fce00078e000a */
.L_x_42:
[----:B------:R-:W-:Y:S05]  /*1e40*/  BSYNC.RECONVERGENT B1 ;  /* 0x0000000000017941 */ /* 0x000fea0003800200 */
.L_x_40:
[----:B------:R-:W-:Y:S02]  /*1e50*/  IMAD.MOV.U32 R6, RZ, RZ, R0 ;  /* 0x000000ffff067224 */ /* 0x000fe400078e0000 */
[----:B------:R-:W-:Y:S02]  /*1e60*/  IMAD.MOV.U32 R7, RZ, RZ, 0x0 ;  /* 0x00000000ff077424 */ /* 0x000fe400078e00ff */
[----:B------:R-:W-:Y:S02]  /*1e70*/  IMAD.MOV.U32 R8, RZ, RZ, R30 ;  /* 0x000000ffff087224 */ /* 0x000fe400078e001e */
[----:B------:R-:W-:Y:S01]  /*1e80*/  IMAD.MOV.U32 R9, RZ, RZ, R31 ;  /* 0x000000ffff097224 */ /* 0x000fe200078e001f */
[----:B------:R-:W-:Y:S06]  /*1e90*/  RET.REL.NODEC R6 `(_Z15meanshiftKernelPdS_i) ;  /* 0xffffffe006587950 */ /* 0x000fec0003c3ffff */
        .weak           $__internal_1_$__cuda_sm20_dsqrt_rn_f64_mediumpath_v1
        .type           $__internal_1_$__cuda_sm20_dsqrt_rn_f64_mediumpath_v1,@function
        .size           $__internal_1_$__cuda_sm20_dsqrt_rn_f64_mediumpath_v1,($_Z15meanshiftKernelPdS_i$__internal_accurate_pow - $__internal_1_$__cuda_sm20_dsqrt_rn_f64_mediumpath_v1)
$__internal_1_$__cuda_sm20_dsqrt_rn_f64_mediumpath_v1:
[----:B------:R-:W-:Y:S01]  /*1ea0*/  ISETP.GE.U32.AND P1, PT, R4, -0x3400000, PT ;  /* 0xfcc000000400780c */ /* 0x000fe20003f26070 */
[----:B------:R-:W-:Y:S01]  /*1eb0*/  BSSY.RECONVERGENT B1, `(.L_x_45) ;  /* 0x0000028000017945 */ /* 0x000fe20003800200 */
[----:B------:R-:W-:Y:S01]  /*1ec0*/  MOV R7, R5 ;  /* 0x0000000500077202 */ /* 0x000fe20000000f00 */
[----:B------:R-:W-:Y:S02]  /*1ed0*/  IMAD.MOV.U32 R5, RZ, RZ, R9 ;  /* 0x000000ffff057224 */ /* 0x000fe400078e0009 */
[----:B------:R-:W-:Y:S02]  /*1ee0*/  IMAD.MOV.U32 R6, RZ, RZ, R3 ;  /* 0x000000ffff067224 */ /* 0x000fe400078e0003 */
[----:B------:R-:W-:Y:S02]  /*1ef0*/  IMAD.MOV.U32 R4, RZ, RZ, R14 ;  /* 0x000000ffff047224 */ /* 0x000fe400078e000e */
[----:B------:R-:W-:-:S04]  /*1f00*/  IMAD.MOV.U32 R9, RZ, RZ, R15 ;  /* 0x000000ffff097224 */ /* 0x000fc800078e000f */
[----:B------:R-:W-:Y:S05]  /*1f10*/  @!P1 BRA `(.L_x_46) ;  /* 0x0000000000209947 */ /* 0x000fea0003800000 */
[----:B------:R-:W-:-:S10]  /*1f20*/  DFMA.RM R4, R4, R8, R10 ;  /* 0x000000080404722b */ /* 0x000fd4000000400a */
[----:B------:R-:W-:-:S05]  /*1f30*/  IADD3 R8, P1, PT, R4, 0x1, RZ ;  /* 0x0000000104087810 */ /* 0x000fca0007f3e0ff */
[----:B------:R-:W-:-:S06]  /*1f40*/  IMAD.X R9, RZ, RZ, R5, P1 ;  /* 0x000000ffff097224 */ /* 0x000fcc00008e0605 */
[----:B------:R-:W-:-:S08]  /*1f50*/  DFMA.RP R6, -R4, R8, R6 ;  /* 0x000000080406722b */ /* 0x000fd00000008106 */
[----:B------:R-:W-:-:S06]  /*1f60*/  DSETP.GT.AND P1, PT, R6, RZ, PT ;  /* 0x000000ff0600722a */ /* 0x000fcc0003f24000 */
[----:B------:R-:W-:Y:S02]  /*1f70*/  FSEL R4, R8, R4, P1 ;  /* 0x0000000408047208 */ /* 0x000fe40000800000 */
[----:B------:R-:W-:Y:S01]  /*1f80*/  FSEL R5, R9, R5, P1 ;  /* 0x0000000509057208 */ /* 0x000fe20000800000 */
[----:B------:R-:W-:Y:S06]  /*1f90*/  BRA `(.L_x_47) ;  /* 0x0000000000647947 */ /* 0x000fec0003800000 */
.L_x_46:
[----:B------:R-:W-:-:S14]  /*1fa0*/  DSETP.NE.AND P1, PT, R6, RZ, PT ;  /* 0x000000ff0600722a */ /* 0x000fdc0003f25000 */
[----:B------:R-:W-:Y:S05]  /*1fb0*/  @!P1 BRA `(.L_x_48) ;  /* 0x0000000000589947 */ /* 0x000fea0003800000 */
[----:B------:R-:W-:-:S13]  /*1fc0*/  ISETP.GE.AND P1, PT, R7, RZ, PT ;  /* 0x000000ff0700720c */ /* 0x000fda0003f26270 */
[----:B------:R-:W-:Y:S02]  /*1fd0*/  @!P1 IMAD.MOV.U32 R4, RZ, RZ, 0x0 ;  /* 0x00000000ff049424 */ /* 0x000fe400078e00ff */
[----:B------:R-:W-:Y:S01]  /*1fe0*/  @!P1 IMAD.MOV.U32 R5, RZ, RZ, -0x80000 ;  /* 0xfff80000ff059424 */ /* 0x000fe200078e00ff */
[----:B------:R-:W-:Y:S06]  /*1ff0*/  @!P1 BRA `(.L_x_47) ;  /* 0x00000000004c9947 */ /* 0x000fec0003800000 */
[----:B------:R-:W-:-:S13]  /*2000*/  ISETP.GT.AND P1, PT, R7, 0x7fefffff, PT ;  /* 0x7fefffff0700780c */ /* 0x000fda0003f24270 */
[----:B------:R-:W-:Y:S05]  /*2010*/  @P1 BRA `(.L_x_48) ;  /* 0x0000000000401947 */ /* 0x000fea0003800000 */
[----:B------:R-:W-:Y:S01]  /*2020*/  DMUL R4, R6, 8.11296384146066816958e+31 ;  /* 0x4690000006047828 */ /* 0x000fe20000000000 */
[----:B------:R-:W-:Y:S01]  /*2030*/  IMAD.MOV.U32 R10, RZ, RZ, 0x0 ;  /* 0x00000000ff0a7424 */ /* 0x000fe200078e00ff */
[----:B------:R-:W-:Y:S01]  /*2040*/  MOV R6, RZ ;  /* 0x000000ff00067202 */ /* 0x000fe20000000f00 */
[----:B------:R-:W-:-:S03]  /*2050*/  IMAD.MOV.U32 R11, RZ, RZ, 0x3fd80000 ;  /* 0x3fd80000ff0b7424 */ /* 0x000fc600078e00ff */
[----:B------:R-:W0:Y:S02]  /*2060*/  MUFU.RSQ64H R7, R5 ;  /* 0x0000000500077308 */ /* 0x000e240000001c00 */
[----:B0-----:R-:W-:-:S08]  /*2070*/  DMUL R8, R6, R6 ;  /* 0x0000000606087228 */ /* 0x001fd00000000000 */
[----:B------:R-:W-:-:S08]  /*2080*/  DFMA R8, R4, -R8, 1 ;  /* 0x3ff000000408742b */ /* 0x000fd00000000808 */
[----:B------:R-:W-:Y:S02]  /*2090*/  DFMA R10, R8, R10, 0.5 ;  /* 0x3fe00000080a742b */ /* 0x000fe4000000000a */
[----:B------:R-:W-:-:S08]  /*20a0*/  DMUL R8, R6, R8 ;  /* 0x0000000806087228 */ /* 0x000fd00000000000 */
[----:B------:R-:W-:-:S08]  /*20b0*/  DFMA R8, R10, R8, R6 ;  /* 0x000000080a08722b */ /* 0x000fd00000000006 */
[----:B------:R-:W-:Y:S02]  /*20c0*/  DMUL R6, R4, R8 ;  /* 0x0000000804067228 */ /* 0x000fe40000000000 */
[----:B------:R-:W-:-:S06]  /*20d0*/  VIADD R9, R9, 0xfff00000 ;  /* 0xfff0000009097836 */ /* 0x000fcc0000000000 */
[----:B------:R-:W-:-:S08]  /*20e0*/  DFMA R10, R6, -R6, R4 ;  /* 0x80000006060a722b */ /* 0x000fd00000000004 */
[----:B------:R-:W-:-:S10]  /*20f0*/  DFMA R4, R8, R10, R6 ;  /* 0x0000000a0804722b */ /* 0x000fd40000000006 */
[----:B------:R-:W-:Y:S01]  /*2100*/  VIADD R5, R5, 0xfcb00000 ;  /* 0xfcb0000005057836 */ /* 0x000fe20000000000 */
[----:B------:R-:W-:Y:S06]  /*2110*/  BRA `(.L_x_47) ;  /* 0x0000000000047947 */ /* 0x000fec0003800000 */
.L_x_48:
[----:B------:R-:W-:-:S11]  /*2120*/  DADD R4, R6, R6 ;  /* 0x0000000006047229 */ /* 0x000fd60000000006 */
.L_x_47:
[----:B------:R-:W-:Y:S05]  /*2130*/  BSYNC.RECONVERGENT B1 ;  /* 0x0000000000017941 */ /* 0x000fea0003800200 */
.L_x_45:
[----:B------:R-:W-:Y:S01]  /*2140*/  IMAD.MOV.U32 R3, RZ, RZ, R4 ;  /* 0x000000ffff037224 */ /* 0x000fe200078e0004 */
[----:B------:R-:W-:Y:S01]  /*2150*/  MOV R4, R0 ;  /* 0x0000000000047202 */ /* 0x000fe20000000f00 */
[----:B------:R-:W-:Y:S02]  /*2160*/  IMAD.MOV.U32 R6, RZ, RZ, R5 ;  /* 0x000000ffff067224 */ /* 0x000fe400078e0005 */
[----:B------:R-:W-:-:S04]  /*2170*/  IMAD.MOV.U32 R5, RZ, RZ, 0x0 ;  /* 0x00000000ff057424 */ /* 0x000fc800078e00ff */
[----:B------:R-:W-:Y:S05]  /*2180*/  RET.REL.NODEC R4 `(_Z15meanshiftKernelPdS_i) ;  /* 0xffffffdc049c7950 */ /* 0x000fea0003c3ffff */
        .type           $_Z15meanshiftKernelPdS_i$__internal_accurate_pow,@function
        .size           $_Z15meanshiftKernelPdS_i$__internal_accurate_pow,(.L_x_53 - $_Z15meanshiftKernelPdS_i$__internal_accurate_pow)
$_Z15meanshiftKernelPdS_i$__internal_accurate_pow:
[----:B------:R-:W-:Y:S01]  /*2190*/  ISETP.GT.U32.AND P1, PT, R41, 0xfffff, PT ;  /* 0x000fffff2900780c */ /* 0x000fe20003f24070 */
[--C-:B------:R-:W-:Y:S01]  /*21a0*/  IMAD.MOV.U32 R28, RZ, RZ, R41.reuse ;  /* 0x000000ffff1c7224 */ /* 0x100fe200078e0029 */
[----:B------:R-:W-:Y:S01]  /*21b0*/  UMOV UR4, 0x7d2cafe2 ;  /* 0x7d2cafe200047882 */ /* 0x000fe20000000000 */
[----:B------:R-:W-:Y:S01]  /*21c0*/  IMAD.MOV.U32 R34, RZ, RZ, R40 ;  /* 0x000000ffff227224 */ /* 0x000fe200078e0028 */
[----:B------:R-:W-:Y:S01]  /*21d0*/  UMOV UR5, 0x3eb0f5ff ;  /* 0x3eb0f5ff00057882 */ /* 0x000fe20000000000 */
[----:B------:R-:W-:Y:S01]  /*21e0*/  SHF.R.U32.HI R46, RZ, 0x14, R41 ;  /* 0x00000014ff2e7819 */ /* 0x000fe20000011629 */
[----:B------:R-:W-:Y:S01]  /*21f0*/  UMOV UR6, 0x3b39803f ;  /* 0x3b39803f00067882 */ /* 0x000fe20000000000 */
[----:B------:R-:W-:-:S06]  /*2200*/  UMOV UR7, 0x3c7abc9e ;  /* 0x3c7abc9e00077882 */ /* 0x000fcc0000000000 */
[----:B------:R-:W-:-:S10]  /*2210*/  @!P1 DMUL R38, R40, 1.80143985094819840000e+16 ;  /* 0x4350000028269828 */ /* 0x000fd40000000000 */
[----:B------:R-:W-:Y:S01]  /*2220*/  @!P1 IMAD.MOV.U32 R28, RZ, RZ, R39 ;  /* 0x000000ffff1c9224 */ /* 0x000fe200078e0027 */
[----:B------:R-:W-:Y:S01]  /*2230*/  @!P1 LEA.HI R46, R39, 0xffffffca, RZ, 0xc ;  /* 0xffffffca272e9811 */ /* 0x000fe200078f60ff */
[----:B------:R-:W-:-:S03]  /*2240*/  @!P1 IMAD.MOV.U32 R34, RZ, RZ, R38 ;  /* 0x000000ffff229224 */ /* 0x000fc600078e0026 */
[----:B------:R-:W-:-:S04]  /*2250*/  LOP3.LUT R28, R28, 0x800fffff, RZ, 0xc0, !PT ;  /* 0x800fffff1c1c7812 */ /* 0x000fc800078ec0ff */
[----:B------:R-:W-:Y:S01]  /*2260*/  LOP3.LUT R35, R28, 0x3ff00000, RZ, 0xfc, !PT ;  /* 0x3ff000001c237812 */ /* 0x000fe200078efcff */
[----:B------:R-:W-:-:S03]  /*2270*/  IMAD.MOV.U32 R28, RZ, RZ, RZ ;  /* 0x000000ffff1c7224 */ /* 0x000fc600078e00ff */
[----:B------:R-:W-:-:S13]  /*2280*/  ISETP.GE.U32.AND P2, PT, R35, 0x3ff6a09f, PT ;  /* 0x3ff6a09f2300780c */ /* 0x000fda0003f46070 */
[----:B------:R-:W-:-:S05]  /*2290*/  @P2 VIADD R29, R35, 0xfff00000 ;  /* 0xfff00000231d2836 */ /* 0x000fca0000000000 */
[----:B------:R-:W-:-:S06]  /*22a0*/  @P2 MOV R35, R29 ;  /* 0x0000001d00232202 */ /* 0x000fcc0000000f00 */
[C---:B------:R-:W-:Y:S02]  /*22b0*/  DADD R36, R34.reuse, 1 ;  /* 0x3ff0000022247429 */ /* 0x040fe40000000000 */
[----:B------:R-:W-:-:S04]  /*22c0*/  DADD R34, R34, -1 ;  /* 0xbff0000022227429 */ /* 0x000fc80000000000 */
[----:B------:R-:W0:Y:S02]  /*22d0*/  MUFU.RCP64H R29, R37 ;  /* 0x00000025001d7308 */ /* 0x000e240000001800 */
[----:B0-----:R-:W-:-:S08]  /*22e0*/  DFMA R32, -R36, R28, 1 ;  /* 0x3ff000002420742b */ /* 0x001fd0000000011c */
[----:B------:R-:W-:-:S08]  /*22f0*/  DFMA R32, R32, R32, R32 ;  /* 0x000000202020722b */ /* 0x000fd00000000020 */
[----:B------:R-:W-:-:S08]  /*2300*/  DFMA R32, R28, R32, R28 ;  /* 0x000000201c20722b */ /* 0x000fd0000000001c */
[----:B------:R-:W-:-:S08]  /*2310*/  DMUL R28, R34, R32 ;  /* 0x00000020221c7228 */ /* 0x000fd00000000000 */
[----:B------:R-:W-:-:S08]  /*2320*/  DFMA R28, R34, R32, R28 ;  /* 0x00000020221c722b */ /* 0x000fd0000000001c */
[----:B------:R-:W-:Y:S02]  /*2330*/  DADD R30, R34, -R28 ;  /* 0x00000000221e7229 */ /* 0x000fe4000000081c */
[----:B------:R-:W-:-:S06]  /*2340*/  DMUL R36, R28, R28 ;  /* 0x0000001c1c247228 */ /* 0x000fcc0000000000 */
[----:B------:R-:W-:-:S08]  /*2350*/  DADD R30, R30, R30 ;  /* 0x000000001e1e7229 */ /* 0x000fd0000000001e */
[----:B------:R-:W-:Y:S01]  /*2360*/  DFMA R30, R34, -R28, R30 ;  /* 0x8000001c221e722b */ /* 0x000fe2000000001e */
[----:B------:R-:W-:Y:S02]  /*2370*/  IMAD.MOV.U32 R34, RZ, RZ, 0x41ad3b5a ;  /* 0x41ad3b5aff227424 */ /* 0x000fe400078e00ff */
[----:B------:R-:W-:-:S05]  /*2380*/  IMAD.MOV.U32 R35, RZ, RZ, 0x3ed0f5d2 ;  /* 0x3ed0f5d2ff237424 */ /* 0x000fca00078e00ff */
[----:B------:R-:W-:Y:S02]  /*2390*/  DMUL R30, R32, R30 ;  /* 0x0000001e201e7228 */ /* 0x000fe40000000000 */
        /* <DEDUP_REMOVED lines=19> */
[----:B------:R-:W-:Y:S01]  /*24d0*/  DADD R38, -R32, UR4 ;  /* 0x0000000420267e29 */ /* 0x000fe20008000100 */
[----:B------:R-:W-:Y:S01]  /*24e0*/  UMOV UR4, 0xb9e7b0 ;  /* 0x00b9e7b000047882 */ /* 0x000fe20000000000 */
[----:B------:R-:W-:-:S06]  /*24f0*/  UMOV UR5, 0x3c46a4cb ;  /* 0x3c46a4cb00057882 */ /* 0x000fcc0000000000 */
[----:B------:R-:W-:Y:S02]  /*2500*/  DFMA R34, R36, R34, R38 ;  /* 0x000000222422722b */ /* 0x000fe40000000026 */
[----:B------:R-:W-:Y:S01]  /*2510*/  DMUL R36, R28, R28 ;  /* 0x0000001c1c247228 */ /* 0x000fe20000000000 */
[----:B------:R-:W-:Y:S02]  /*2520*/  VIADD R39, R31, 0x100000 ;  /* 0x001000001f277836 */ /* 0x000fe40000000000 */
[----:B------:R-:W-:-:S03]  /*2530*/  IMAD.MOV.U32 R38, RZ, RZ, R30 ;  /* 0x000000ffff267224 */ /* 0x000fc600078e001e */
[----:B------:R-:W-:Y:S01]  /*2540*/  DADD R34, R34, -UR4 ;  /* 0x8000000422227e29 */ /* 0x000fe20008000000 */
[----:B------:R-:W-:Y:S01]  /*2550*/  UMOV UR4, 0x80000000 ;  /* 0x8000000000047882 */ /* 0x000fe20000000000 */
[----:B------:R-:W-:Y:S01]  /*2560*/  DFMA R40, R28, R28, -R36 ;  /* 0x0000001c1c28722b */ /* 0x000fe20000000824 */
[----:B------:R-:W-:-:S07]  /*2570*/  UMOV UR5, 0x43300000 ;  /* 0x4330000000057882 */ /* 0x000fce0000000000 */
[C---:B------:R-:W-:Y:S02]  /*2580*/  DFMA R38, R28.reuse, R38, R40 ;  /* 0x000000261c26722b */ /* 0x040fe40000000028 */
[----:B------:R-:W-:-:S08]  /*2590*/  DMUL R40, R28, R36 ;  /* 0x000000241c287228 */ /* 0x000fd00000000000 */
[----:B------:R-:W-:-:S08]  /*25a0*/  DFMA R42, R28, R36, -R40 ;  /* 0x000000241c2a722b */ /* 0x000fd00000000828 */
[----:B------:R-:W-:Y:S02]  /*25b0*/  DFMA R42, R30, R36, R42 ;  /* 0x000000241e2a722b */ /* 0x000fe4000000002a */
[----:B------:R-:W-:-:S06]  /*25c0*/  DADD R36, R32, R34 ;  /* 0x0000000020247229 */ /* 0x000fcc0000000022 */
[----:B------:R-:W-:Y:S02]  /*25d0*/  DFMA R38, R28, R38, R42 ;  /* 0x000000261c26722b */ /* 0x000fe4000000002a */
[----:B------:R-:W-:-:S08]  /*25e0*/  DADD R42, R32, -R36 ;  /* 0x00000000202a7229 */ /* 0x000fd00000000824 */
[----:B------:R-:W-:Y:S02]  /*25f0*/  DADD R42, R34, R42 ;  /* 0x00000000222a7229 */ /* 0x000fe4000000002a */
[----:B------:R-:W-:-:S08]  /*2600*/  DMUL R34, R36, R40 ;  /* 0x0000002824227228 */ /* 0x000fd00000000000 */
[----:B------:R-:W-:-:S08]  /*2610*/  DFMA R32, R36, R40, -R34 ;  /* 0x000000282420722b */ /* 0x000fd00000000822 */
[----:B------:R-:W-:-:S08]  /*2620*/  DFMA R32, R36, R38, R32 ;  /* 0x000000262420722b */ /* 0x000fd00000000020 */
[----:B------:R-:W-:-:S08]  /*2630*/  DFMA R42, R42, R40, R32 ;  /* 0x000000282a2a722b */ /* 0x000fd00000000020 */
[----:B------:R-:W-:-:S08]  /*2640*/  DADD R36, R34, R42 ;  /* 0x0000000022247229 */ /* 0x000fd0000000002a */
[--C-:B------:R-:W-:Y:S02]  /*2650*/  DADD R32, R28, R36.reuse ;  /* 0x000000001c207229 */ /* 0x100fe40000000024 */
[----:B------:R-:W-:-:S06]  /*2660*/  DADD R34, R34, -R36 ;  /* 0x0000000022227229 */ /* 0x000fcc0000000824 */
[----:B------:R-:W-:Y:S02]  /*2670*/  DADD R28, R28, -R32 ;  /* 0x000000001c1c7229 */ /* 0x000fe40000000820 */
[----:B------:R-:W-:-:S06]  /*2680*/  DADD R34, R42, R34 ;  /* 0x000000002a227229 */ /* 0x000fcc0000000022 */
[----:B------:R-:W-:-:S08]  /*2690*/  DADD R28, R36, R28 ;  /* 0x00000000241c7229 */ /* 0x000fd0000000001c */
[----:B------:R-:W-:Y:S01]  /*26a0*/  DADD R28, R34, R28 ;  /* 0x00000000221c7229 */ /* 0x000fe2000000001c */
[C---:B------:R-:W-:Y:S01]  /*26b0*/  VIADD R34, R46.reuse, 0xfffffc01 ;  /* 0xfffffc012e227836 */ /* 0x040fe20000000000 */
[----:B------:R-:W-:-:S06]  /*26c0*/  @P2 IADD3 R34, PT, PT, R46, -0x3fe, RZ ;  /* 0xfffffc022e222810 */ /* 0x000fcc0007ffe0ff */
[----:B------:R-:W-:Y:S01]  /*26d0*/  DADD R36, R30, R28 ;  /* 0x000000001e247229 */ /* 0x000fe2000000001c */
[----:B------:R-:W-:Y:S01]  /*26e0*/  LOP3.LUT R28, R34, 0x80000000, RZ, 0x3c, !PT ;  /* 0x80000000221c7812 */ /* 0x000fe200078e3cff */
[----:B------:R-:W-:-:S06]  /*26f0*/  IMAD.MOV.U32 R29, RZ, RZ, 0x43300000 ;  /* 0x43300000ff1d7424 */ /* 0x000fcc00078e00ff */
[----:B------:R-:W-:Y:S02]  /*2700*/  DADD R30, R32, R36 ;  /* 0x00000000201e7229 */ /* 0x000fe40000000024 */
[----:B------:R-:W-:Y:S01]  /*2710*/  DADD R28, R28, -UR4 ;  /* 0x800000041c1c7e29 */ /* 0x000fe20008000000 */
[----:B------:R-:W-:Y:S01]  /*2720*/  UMOV UR4, 0xfefa39ef ;  /* 0xfefa39ef00047882 */ /* 0x000fe20000000000 */
[----:B------:R-:W-:-:S04]  /*2730*/  UMOV UR5, 0x3fe62e42 ;  /* 0x3fe62e4200057882 */ /* 0x000fc80000000000 */
[--C-:B------:R-:W-:Y:S02]  /*2740*/  DADD R38, R32, -R30.reuse ;  /* 0x0000000020267229 */ /* 0x100fe4000000081e */
[----:B------:R-:W-:-:S06]  /*2750*/  DFMA R34, R28, UR4, R30 ;  /* 0x000000041c227c2b */ /* 0x000fcc000800001e */
[----:B------:R-:W-:Y:S02]  /*2760*/  DADD R38, R36, R38 ;  /* 0x0000000024267229 */ /* 0x000fe40000000026 */
[----:B------:R-:W-:-:S08]  /*2770*/  DFMA R32, R28, -UR4, R34 ;  /* 0x800000041c207c2b */ /* 0x000fd00008000022 */
[----:B------:R-:W-:-:S08]  /*2780*/  DADD R32, -R30, R32 ;  /* 0x000000001e207229 */ /* 0x000fd00000000120 */
[----:B------:R-:W-:-:S08]  /*2790*/  DADD R30, R38, -R32 ;  /* 0x00000000261e7229 */ /* 0x000fd00000000820 */
[----:B------:R-:W-:-:S08]  /*27a0*/  DFMA R30, R28, UR6, R30 ;  /* 0x000000061c1e7c2b */ /* 0x000fd0000800001e */
[----:B------:R-:W-:-:S08]  /*27b0*/  DADD R28, R34, R30 ;  /* 0x00000000221c7229 */ /* 0x000fd0000000001e */
[----:B------:R-:W-:Y:S02]  /*27c0*/  DADD R34, R34, -R28 ;  /* 0x0000000022227229 */ /* 0x000fe4000000081c */
[----:B------:R-:W-:-:S06]  /*27d0*/  DMUL R38, R28, 2 ;  /* 0x400000001c267828 */ /* 0x000fcc0000000000 */
[----:B------:R-:W-:Y:S02]  /*27e0*/  DADD R34, R30, R34 ;  /* 0x000000001e227229 */ /* 0x000fe40000000022 */
[----:B------:R-:W-:Y:S01]  /*27f0*/  DFMA R36, R28, 2, -R38 ;  /* 0x400000001c24782b */ /* 0x000fe20000000826 */
[----:B------:R-:W-:Y:S02]  /*2800*/  IMAD.MOV.U32 R28, RZ, RZ, 0x652b82fe ;  /* 0x652b82feff1c7424 */ /* 0x000fe400078e00ff */
[----:B------:R-:W-:-:S05]  /*2810*/  IMAD.MOV.U32 R29, RZ, RZ, 0x3ff71547 ;  /* 0x3ff71547ff1d7424 */ /* 0x000fca00078e00ff */
[----:B------:R-:W-:-:S08]  /*2820*/  DFMA R36, R34, 2, R36 ;  /* 0x400000002224782b */ /* 0x000fd00000000024 */
[----:B------:R-:W-:-:S08]  /*2830*/  DADD R30, R38, R36 ;  /* 0x00000000261e7229 */ /* 0x000fd00000000024 */
[----:B------:R-:W-:Y:S02]  /*2840*/  DFMA R28, R30, R28, 6.75539944105574400000e+15 ;  /* 0x433800001e1c742b */ /* 0x000fe4000000001c */
[----:B------:R-:W-:Y:S01]  /*2850*/  FSETP.GEU.AND P1, PT, |R31|, 4.1917929649353027344, PT ;  /* 0x4086232b1f00780b */ /* 0x000fe20003f2e200 */
[----:B------:R-:W-:-:S05]  /*2860*/  DADD R38, R38, -R30 ;  /* 0x0000000026267229 */ /* 0x000fca000000081e */
[----:B------:R-:W-:-:S03]  /*2870*/  DADD R34, R28, -6.75539944105574400000e+15 ;  /* 0xc33800001c227429 */ /* 0x000fc60000000000 */
[----:B------:R-:W-:-:S05]  /*2880*/  DADD R36, R36, R38 ;  /* 0x0000000024247229 */ /* 0x000fca0000000026 */
        /* <DEDUP_REMOVED lines=34> */
[----:B------:R-:W-:-:S10]  /*2ab0*/  DFMA R34, R32, R34, 1 ;  /* 0x3ff000002022742b */ /* 0x000fd40000000022 */
[----:B------:R-:W-:Y:S01]  /*2ac0*/  IMAD R33, R28, 0x100000, R35 ;  /* 0x001000001c217824 */ /* 0x000fe200078e0223 */
[----:B------:R-:W-:Y:S01]  /*2ad0*/  MOV R32, R34 ;  /* 0x0000002200207202 */ /* 0x000fe20000000f00 */
[----:B------:R-:W-:Y:S06]  /*2ae0*/  @!P1 BRA `(.L_x_49) ;  /* 0x0000000000309947 */ /* 0x000fec0003800000 */
[----:B------:R-:W-:Y:S01]  /*2af0*/  FSETP.GEU.AND P2, PT, |R31|, 4.2275390625, PT ;  /* 0x408748001f00780b */ /* 0x000fe20003f4e200 */
[C---:B------:R-:W-:Y:S02]  /*2b00*/  DADD R32, R30.reuse, +INF ;  /* 0x7ff000001e207429 */ /* 0x040fe40000000000 */
[----:B------:R-:W-:-:S08]  /*2b10*/  DSETP.GEU.AND P1, PT, R30, RZ, PT ;  /* 0x000000ff1e00722a */ /* 0x000fd00003f2e000 */
[----:B------:R-:W-:Y:S02]  /*2b20*/  FSEL R32, R32, RZ, P1 ;  /* 0x000000ff20207208 */ /* 0x000fe40000800000 */
[----:B------:R-:W-:Y:S02]  /*2b30*/  @!P2 LEA.HI R29, R28, R28, RZ, 0x1 ;  /* 0x0000001c1c1da211 */ /* 0x000fe400078f08ff */
[----:B------:R-:W-:Y:S02]  /*2b40*/  FSEL R33, R33, RZ, P1 ;  /* 0x000000ff21217208 */ /* 0x000fe40000800000 */
[----:B------:R-:W-:-:S05]  /*2b50*/  @!P2 SHF.R.S32.HI R29, RZ, 0x1, R29 ;  /* 0x00000001ff1da819 */ /* 0x000fca000001141d */
[----:B------:R-:W-:Y:S02]  /*2b60*/  @!P2 IMAD.IADD R28, R28, 0x1, -R29 ;  /* 0x000000011c1ca824 */ /* 0x000fe400078e0a1d */
[----:B------:R-:W-:-:S03]  /*2b70*/  @!P2 IMAD R35, R29, 0x100000, R35 ;  /* 0x001000001d23a824 */ /* 0x000fc600078e0223 */
[----:B------:R-:W-:Y:S01]  /*2b80*/  @!P2 LEA R29, R28, 0x3ff00000, 0x14 ;  /* 0x3ff000001c1da811 */ /* 0x000fe200078ea0ff */
[----:B------:R-:W-:-:S06]  /*2b90*/  @!P2 IMAD.MOV.U32 R28, RZ, RZ, RZ ;  /* 0x000000ffff1ca224 */ /* 0x000fcc00078e00ff */
[----:B------:R-:W-:-:S11]  /*2ba0*/  @!P2 DMUL R32, R34, R28 ;  /* 0x0000001c2220a228 */ /* 0x000fd60000000000 */
.L_x_49:
[----:B------:R-:W-:Y:S01]  /*2bb0*/  DFMA R36, R36, R32, R32 ;  /* 0x000000202424722b */ /* 0x000fe20000000020 */
[----:B------:R-:W-:Y:S01]  /*2bc0*/  IMAD.MOV.U32 R30, RZ, RZ, R0 ;  /* 0x000000ffff1e7224 */ /* 0x000fe200078e0000 */
[----:B------:R-:W-:Y:S01]  /*2bd0*/  DSETP.NEU.AND P1, PT, |R32|, +INF , PT ;  /* 0x7ff000002000742a */ /* 0x000fe20003f2d200 */
[----:B------:R-:W-:-:S07]  /*2be0*/  IMAD.MOV.U32 R31, RZ, RZ, 0x0 ;  /* 0x00000000ff1f7424 */ /* 0x000fce00078e00ff */
[----:B------:R-:W-:Y:S02]  /*2bf0*/  FSEL R28, R32, R36, !P1 ;  /* 0x00000024201c7208 */ /* 0x000fe40004800000 */
[----:B------:R-:W-:Y:S01]  /*2c00*/  FSEL R32, R33, R37, !P1 ;  /* 0x0000002521207208 */ /* 0x000fe20004800000 */
[----:B------:R-:W-:Y:S06]  /*2c10*/  RET.REL.NODEC R30 `(_Z15meanshiftKernelPdS_i) ;  /* 0xffffffd01ef87950 */ /* 0x000fec0003c3ffff */
.L_x_50:
[----:B------:R-:W-:-:S00]  /*2c20*/  BRA `(.L_x_50) ;  /* 0xfffffffc00fc7947 */ /* 0x000fc0000383ffff */
[----:B------:R-:W-:-:S00]  /*2c30*/  NOP ;  /* 0x0000000000007918 */ /* 0x000fc00000000000 */
        /* <DEDUP_REMOVED lines=12> */
.L_x_53:


//--------------------- .nv.global.init           --------------------------
	.section	.nv.global.init,"aw",@progbits
.nv.global.init:
	.type		$str,@object
	.size		$str,(.L_0 - $str)
$str:
        /*0000*/ 	.byte	0x49, 0x74, 0x65, 0x72, 0x61, 0x74, 0x69, 0x6f, 0x6e, 0x20, 0x25, 0x64, 0x20, 0x20, 0x65, 0x72
        /*0010*/ 	.byte	0x72, 0x6f, 0x72, 0x20, 0x3d, 0x20, 0x25, 0x2e, 0x39, 0x66, 0x20, 0x0a, 0x00
.L_0:


//--------------------- .nv.shared.reserved.0     --------------------------
	.section	.nv.shared.reserved.0,"aw",@nobits
	.weak		__nv_reservedSMEM_offset_0_alias
	.size		__nv_reservedSMEM_offset_0_alias, 0, 64
	.other		__nv_reservedSMEM_offset_0_alias,@"STO_CUDA_RESERVED_SHARED STV_DEFAULT"
__nv_reservedSMEM_offset_0_alias:
	.zero		0
	.zero		64


//--------------------- .nv.constant0._Z15meanshiftKernelPdS_i --------------------------
	.section	.nv.constant0._Z15meanshiftKernelPdS_i,"a",@progbits
	.sectionflags	@""
	.align	4
.nv.constant0._Z15meanshiftKernelPdS_i:
	.zero		916


//--------------------- SYMBOLS --------------------------

	.type		.nv.reservedSmem.offset0,@object
	.size		.nv.reservedSmem.offset0,0x4
	.type		vprintf,@function
